# CuTe-DSL kernel — source=cudnn_frontend_dsl family=grouped_gemm_swiglu
# config = {"ab_dtype": "Float8E4M3FN", "sf_vec": 16, "d_dtype": "Float4E2M1FN", "vector_f32": true, "mma_mn": [128, 128], "cluster_mn": [1, 1]}


// ===== COMPILED SASS (sm_100a) =====

	.target	sm_100a

	.elftype	@"ET_EXEC"


//--------------------- .note.nv.tkinfo           --------------------------
	.section	.note.nv.tkinfo,"",@"SHT_NOTE"
	.sectionflags	@"SHF_NOTE_NV_TKINFO"
	.tkinfo
        /*0018*/ 	.word	0x00000081
        /*0030*/ 	.string	""
        /*0030*/ 	.string	"ptxas"
        /*0030*/ 	.string	"Cuda compilation tools, release 12.9, V12.9.83"
        /*0030*/ 	.string	"Build system must define TOOLS_VERSION_EXTENDED"
        /*0030*/ 	.string	"-O 3 -arch sm_100a "



//--------------------- .note.nv.cuver            --------------------------
	.section	.note.nv.cuver,"",@"SHT_NOTE"
	.sectionflags	@"SHF_NOTE_NV_CUVER"
        /*0018*/ 	.short	0x0001
        /*001a*/ 	.short	0x0064
        /*001c*/ 	.short	0x0001
        /*001e*/ 	.short	0x0000
        /*0020*/ 	.short	0x0001
        /*0022*/ 	.short	0x0000


//--------------------- .nv.info                  --------------------------
	.section	.nv.info,"",@"SHT_CUDA_INFO"
	.align	4


	//----- nvinfo : EIATTR_REGCOUNT
	.align		4
        /*0000*/ 	.byte	0x04, 0x2f
        /*0002*/ 	.short	(.L_4 - .L_3)
	.align		4
.L_3:
        /*0004*/ 	.word	index@(kernel_cutlass_kernel_cudnngrouped_gemmgrouped_gemm_swiglugrouped_gemm_swiglu_quantBlockScaledContiguousGroupedGemmKernel_object_at__TiledMMA_ThrLayoutVMNK11110000_PermutationMNK____MMAAt_0)
        /*0008*/ 	.word	0x00000083


	//----- nvinfo : EIATTR_FRAME_SIZE
	.align		4
.L_4:
        /*000c*/ 	.byte	0x04, 0x11
        /*000e*/ 	.short	(.L_6 - .L_5)
	.align		4
.L_5:
        /*0010*/ 	.word	index@($__internal_2_$__cuda_sm10x_tcgen05_guardrail_trap_unallocated_columns_being_dealloced)
        /*0014*/ 	.word	0x00000000


	//----- nvinfo : EIATTR_FRAME_SIZE
	.align		4
.L_6:
        /*0018*/ 	.byte	0x04, 0x11
        /*001a*/ 	.short	(.L_8 - .L_7)
	.align		4
.L_7:
        /*001c*/ 	.word	index@($__internal_1_$__cuda_sm10x_tcgen05_guardrail_trap_phase_invalid_during_alloc)
        /*0020*/ 	.word	0x00000000


	//----- nvinfo : EIATTR_FRAME_SIZE
	.align		4
.L_8:
        /*0024*/ 	.byte	0x04, 0x11
        /*0026*/ 	.short	(.L_10 - .L_9)
	.align		4
.L_9:
        /*0028*/ 	.word	index@($__internal_0_$__cuda_sm10x_tcgen05_guardrail_trap_col_being_dealloced_not_returned_by_alloc)
        /*002c*/ 	.word	0x00000000


	//----- nvinfo : EIATTR_FRAME_SIZE
	.align		4
.L_10:
        /*0030*/ 	.byte	0x04, 0x11
        /*0032*/ 	.short	(.L_12 - .L_11)
	.align		4
.L_11:
        /*0034*/ 	.word	index@(kernel_cutlass_kernel_cudnngrouped_gemmgrouped_gemm_swiglugrouped_gemm_swiglu_quantBlockScaledContiguousGroupedGemmKernel_object_at__TiledMMA_ThrLayoutVMNK11110000_PermutationMNK____MMAAt_0)
        /*0038*/ 	.word	0x00000000


	//----- nvinfo : EIATTR_MIN_STACK_SIZE
	.align		4
.L_12:
        /*003c*/ 	.byte	0x04, 0x12
        /*003e*/ 	.short	(.L_14 - .L_13)
	.align		4
.L_13:
        /*0040*/ 	.word	index@(kernel_cutlass_kernel_cudnngrouped_gemmgrouped_gemm_swiglugrouped_gemm_swiglu_quantBlockScaledContiguousGroupedGemmKernel_object_at__TiledMMA_ThrLayoutVMNK11110000_PermutationMNK____MMAAt_0)
        /*0044*/ 	.word	0x00000000
.L_14:


//--------------------- .nv.info.kernel_cutlass_kernel_cudnngrouped_gemmgrouped_gemm_swiglugrouped_gemm_swiglu_quantBlockScaledContiguousGroupedGemmKernel_object_at__TiledMMA_ThrLayoutVMNK11110000_PermutationMNK____MMAAt_0 --------------------------
	.section	.nv.info.kernel_cutlass_kernel_cudnngrouped_gemmgrouped_gemm_swiglugrouped_gemm_swiglu_quantBlockScaledContiguousGroupedGemmKernel_object_at__TiledMMA_ThrLayoutVMNK11110000_PermutationMNK____MMAAt_0,"",@"SHT_CUDA_INFO"
	.sectionflags	@""
	.align	4


	//----- nvinfo : EIATTR_CUDA_API_VERSION
	.align		4
        /*0000*/ 	.byte	0x04, 0x37
        /*0002*/ 	.short	(.L_16 - .L_15)
.L_15:
        /*0004*/ 	.word	0x00000081


	//----- nvinfo : EIATTR_KPARAM_INFO
	.align		4
.L_16:
        /*0008*/ 	.byte	0x04, 0x17
        /*000a*/ 	.short	(.L_18 - .L_17)
.L_17:
        /*000c*/ 	.word	0x00000000
        /*0010*/ 	.short	0x000f
        /*0012*/ 	.short	0x03f8
        /*0014*/ 	.byte	0x00, 0xf0, 0x31, 0x00


	//----- nvinfo : EIATTR_KPARAM_INFO
	.align		4
.L_18:
        /*0018*/ 	.byte	0x04, 0x17
        /*001a*/ 	.short	(.L_20 - .L_19)
.L_19:
        /*001c*/ 	.word	0x00000000
        /*0020*/ 	.short	0x000e
        /*0022*/ 	.short	0x03ec
        /*0024*/ 	.byte	0x00, 0xf0, 0x31, 0x00


	//----- nvinfo : EIATTR_KPARAM_INFO
	.align		4
.L_20:
        /*0028*/ 	.byte	0x04, 0x17
        /*002a*/ 	.short	(.L_22 - .L_21)
.L_21:
        /*002c*/ 	.word	0x00000000
        /*0030*/ 	.short	0x000d
        /*0032*/ 	.short	0x03e0
        /*0034*/ 	.byte	0x00, 0xf0, 0x31, 0x00


	//----- nvinfo : EIATTR_KPARAM_INFO
	.align		4
.L_22:
        /*0038*/ 	.byte	0x04, 0x17
        /*003a*/ 	.short	(.L_24 - .L_23)
.L_23:
        /*003c*/ 	.word	0x00000000
        /*0040*/ 	.short	0x000c
        /*0042*/ 	.short	0x03d8
        /*0044*/ 	.byte	0x00, 0xf0, 0x21, 0x00


	//----- nvinfo : EIATTR_KPARAM_INFO
	.align		4
.L_24:
        /*0048*/ 	.byte	0x04, 0x17
        /*004a*/ 	.short	(.L_26 - .L_25)
.L_25:
        /*004c*/ 	.word	0x00000000
        /*0050*/ 	.short	0x000b
        /*0052*/ 	.short	0x03d0
        /*0054*/ 	.byte	0x00, 0xf0, 0x21, 0x00


	//----- nvinfo : EIATTR_KPARAM_INFO
	.align		4
.L_26:
        /*0058*/ 	.byte	0x04, 0x17
        /*005a*/ 	.short	(.L_28 - .L_27)
.L_27:
        /*005c*/ 	.word	0x00000000
        /*0060*/ 	.short	0x000a
        /*0062*/ 	.short	0x03c8
        /*0064*/ 	.byte	0x00, 0xf0, 0x21, 0x00


	//----- nvinfo : EIATTR_KPARAM_INFO
	.align		4
.L_28:
        /*0068*/ 	.byte	0x04, 0x17
        /*006a*/ 	.short	(.L_30 - .L_29)
.L_29:
        /*006c*/ 	.word	0x00000000
        /*0070*/ 	.short	0x0009
        /*0072*/ 	.short	0x03c0
        /*0074*/ 	.byte	0x00, 0xf0, 0x21, 0x00


	//----- nvinfo : EIATTR_KPARAM_INFO
	.align		4
.L_30:
        /*0078*/ 	.byte	0x04, 0x17
        /*007a*/ 	.short	(.L_32 - .L_31)
.L_31:
        /*007c*/ 	.word	0x00000000
        /*0080*/ 	.short	0x0008
        /*0082*/ 	.short	0x0340
        /*0084*/ 	.byte	0x00, 0xf0, 0x01, 0x02


	//----- nvinfo : EIATTR_KPARAM_INFO
	.align		4
.L_32:
        /*0088*/ 	.byte	0x04, 0x17
        /*008a*/ 	.short	(.L_34 - .L_33)
.L_33:
        /*008c*/ 	.word	0x00000000
        /*0090*/ 	.short	0x0007
        /*0092*/ 	.short	0x02c0
        /*0094*/ 	.byte	0x00, 0xf0, 0x01, 0x02


	//----- nvinfo : EIATTR_KPARAM_INFO
	.align		4
.L_34:
        /*0098*/ 	.byte	0x04, 0x17
        /*009a*/ 	.short	(.L_36 - .L_35)
.L_35:
        /*009c*/ 	.word	0x00000000
        /*00a0*/ 	.short	0x0006
        /*00a2*/ 	.short	0x0240
        /*00a4*/ 	.byte	0x00, 0xf0, 0x01, 0x02


	//----- nvinfo : EIATTR_KPARAM_INFO
	.align		4
.L_36:
        /*00a8*/ 	.byte	0x04, 0x17
        /*00aa*/ 	.short	(.L_38 - .L_37)
.L_37:
        /*00ac*/ 	.word	0x00000000
        /*00b0*/ 	.short	0x0005
        /*00b2*/ 	.short	0x01c0
        /*00b4*/ 	.byte	0x00, 0xf0, 0x01, 0x02


	//----- nvinfo : EIATTR_KPARAM_INFO
	.align		4
.L_38:
        /*00b8*/ 	.byte	0x04, 0x17
        /*00ba*/ 	.short	(.L_40 - .L_39)
.L_39:
        /*00bc*/ 	.word	0x00000000
        /*00c0*/ 	.short	0x0004
        /*00c2*/ 	.short	0x0140
        /*00c4*/ 	.byte	0x00, 0xf0, 0x01, 0x02


	//----- nvinfo : EIATTR_KPARAM_INFO
	.align		4
.L_40:
        /*00c8*/ 	.byte	0x04, 0x17
        /*00ca*/ 	.short	(.L_42 - .L_41)
.L_41:
        /*00cc*/ 	.word	0x00000000
        /*00d0*/ 	.short	0x0003
        /*00d2*/ 	.short	0x00c0
        /*00d4*/ 	.byte	0x00, 0xf0, 0x01, 0x02


	//----- nvinfo : EIATTR_KPARAM_INFO
	.align		4
.L_42:
        /*00d8*/ 	.byte	0x04, 0x17
        /*00da*/ 	.short	(.L_44 - .L_43)
.L_43:
        /*00dc*/ 	.word	0x00000000
        /*00e0*/ 	.short	0x0002
        /*00e2*/ 	.short	0x0040
        /*00e4*/ 	.byte	0x00, 0xf0, 0x01, 0x02


	//----- nvinfo : EIATTR_KPARAM_INFO
	.align		4
.L_44:
        /*00e8*/ 	.byte	0x04, 0x17
        /*00ea*/ 	.short	(.L_46 - .L_45)
.L_45:
        /*00ec*/ 	.word	0x00000000
        /*00f0*/ 	.short	0x0001
        /*00f2*/ 	.short	0x000c
        /*00f4*/ 	.byte	0x00, 0xf0, 0x31, 0x00


	//----- nvinfo : EIATTR_KPARAM_INFO
	.align		4
.L_46:
        /*00f8*/ 	.byte	0x04, 0x17
        /*00fa*/ 	.short	(.L_48 - .L_47)
.L_47:
        /*00fc*/ 	.word	0x00000000
        /*0100*/ 	.short	0x0000
        /*0102*/ 	.short	0x0000
        /*0104*/ 	.byte	0x00, 0xf0, 0x31, 0x00


	//----- nvinfo : EIATTR_AT_ENTRY_FRAGMENTS
	.align		4
.L_48:
        /*0108*/ 	.byte	0x04, 0x4f
        /*010a*/ 	.short	(.L_50 - .L_49)


	//   ....[0]....
.L_49:
        /*010c*/ 	.word	0x00000004


	//----- nvinfo : EIATTR_RESERVED_SMEM_USED
	.align		4
.L_50:
        /*0110*/ 	.byte	0x01, 0x41
	.zero		2


	//----- nvinfo : EIATTR_SPARSE_MMA_MASK
	.align		4
        /*0114*/ 	.byte	0x03, 0x50
        /*0116*/ 	.short	0x0000


	//----- nvinfo : EIATTR_TCGEN05_1CTA_USED
	.align		4
        /*0118*/ 	.byte	0x01, 0x51
	.zero		2


	//----- nvinfo : EIATTR_MAXREG_COUNT
	.align		4
        /*011c*/ 	.byte	0x03, 0x1b
        /*011e*/ 	.short	0x00ff


	//----- nvinfo : EIATTR_NUM_BARRIERS
	.align		4
        /*0120*/ 	.byte	0x02, 0x4c
        /*0122*/ 	.byte	0x05
	.zero		1


	//----- nvinfo : EIATTR_INT_WARP_WIDE_INSTR_OFFSETS
	.align		4
        /*0124*/ 	.byte	0x04, 0x31
        /*0126*/ 	.short	(.L_52 - .L_51)


	//   ....[0]....
.L_51:
        /*0128*/ 	.word	0x000046a0


	//   ....[1]....
        /*012c*/ 	.word	0x000046e0


	//----- nvinfo : EIATTR_COOP_GROUP_MASK_REGIDS
	.align		4
.L_52:
        /*0130*/ 	.byte	0x04, 0x29
        /*0132*/ 	.short	(.L_54 - .L_53)


	//   ....[0]....
.L_53:
        /*0134*/ 	.word	0xffffffff


	//   ....[1]....
        /*0138*/ 	.word	0xffffffff


	//   ....[2]....
        /*013c*/ 	.word	0xffffffff


	//   ....[3]....
        /*0140*/ 	.word	0xffffffff


	//   ....[4]....
        /*0144*/ 	.word	0xffffffff


	//   ....[5]....
        /*0148*/ 	.word	0xffffffff


	//   ....[6]....
        /*014c*/ 	.word	0xffffffff


	//   ....[7]....
        /*0150*/ 	.word	0xffffffff


	//   ....[8]....
        /*0154*/ 	.word	0xffffffff


	//----- nvinfo : EIATTR_COOP_GROUP_INSTR_OFFSETS
	.align		4
.L_54:
        /*0158*/ 	.byte	0x04, 0x28
        /*015a*/ 	.short	(.L_56 - .L_55)


	//   ....[0]....
.L_55:
        /*015c*/ 	.word	0x000000b0


	//   ....[1]....
        /*0160*/ 	.word	0x000009c0


	//   ....[2]....
        /*0164*/ 	.word	0x00000c00


	//   ....[3]....
        /*0168*/ 	.word	0x00000c60


	//   ....[4]....
        /*016c*/ 	.word	0x00002570


	//   ....[5]....
        /*0170*/ 	.word	0x00002830


	//   ....[6]....
        /*0174*/ 	.word	0x00004290


	//   ....[7]....
        /*0178*/ 	.word	0x00004540


	//   ....[8]....
        /*017c*/ 	.word	0x00004790


	//----- nvinfo : EIATTR_VRC_CTA_INIT_COUNT
	.align		4
.L_56:
        /*0180*/ 	.byte	0x02, 0x4a
        /*0182*/ 	.byte	0x80
	.zero		1


	//----- nvinfo : EIATTR_MBARRIER_INSTR_OFFSETS
	.align		4
        /*0184*/ 	.byte	0x04, 0x39
        /*0186*/ 	.short	(.L_58 - .L_57)


	//   ....[0]....
.L_57:
        /*0188*/ 	.word	0x00000330
        /*018c*/ 	.word	0x000000ff
        /*0190*/ 	.word	0x00000000
        /*0194*/ 	.short	0x0100
        /*0196*/ 	.byte	0x05
	.zero		1


	//   ....[1]....
        /*0198*/ 	.word	0x00000340
        /*019c*/ 	.word	0x000000ff
        /*01a0*/ 	.word	0x00000008
        /*01a4*/ 	.short	0x0100
        /*01a6*/ 	.byte	0x05
	.zero		1


	//   ....[2]....
        /*01a8*/ 	.word	0x00000350
        /*01ac*/ 	.word	0x000000ff
        /*01b0*/ 	.word	0x00000010
        /*01b4*/ 	.short	0x0100
        /*01b6*/ 	.byte	0x05
	.zero		1


	//   ....[3]....
        /*01b8*/ 	.word	0x00000360
        /*01bc*/ 	.word	0x000000ff
        /*01c0*/ 	.word	0x00000018
        /*01c4*/ 	.short	0x0100
        /*01c6*/ 	.byte	0x05
	.zero		1


	//   ....[4]....
        /*01c8*/ 	.word	0x00000370
        /*01cc*/ 	.word	0x000000ff
        /*01d0*/ 	.word	0x00000020
        /*01d4*/ 	.short	0x0100
        /*01d6*/ 	.byte	0x05
	.zero		1


	//   ....[5]....
        /*01d8*/ 	.word	0x00000380
        /*01dc*/ 	.word	0x000000ff
        /*01e0*/ 	.word	0x00000028
        /*01e4*/ 	.short	0x0100
        /*01e6*/ 	.byte	0x05
	.zero		1


	//   ....[6]....
        /*01e8*/ 	.word	0x00000390
        /*01ec*/ 	.word	0x000000ff
        /*01f0*/ 	.word	0x00000030
        /*01f4*/ 	.short	0x0100
        /*01f6*/ 	.byte	0x05
	.zero		1


	//   ....[7]....
        /*01f8*/ 	.word	0x000003a0
        /*01fc*/ 	.word	0x000000ff
        /*0200*/ 	.word	0x00000038
        /*0204*/ 	.short	0x0100
        /*0206*/ 	.byte	0x05
	.zero		1


	//   ....[8]....
        /*0208*/ 	.word	0x000003b0
        /*020c*/ 	.word	0x000000ff
        /*0210*/ 	.word	0x00000040
        /*0214*/ 	.short	0x0100
        /*0216*/ 	.byte	0x05
	.zero		1


	//   ....[9]....
        /*0218*/ 	.word	0x000003c0
        /*021c*/ 	.word	0x000000ff
        /*0220*/ 	.word	0x00000048
        /*0224*/ 	.short	0x0100
        /*0226*/ 	.byte	0x05
	.zero		1


	//   ....[10]....
        /*0228*/ 	.word	0x000003d0
        /*022c*/ 	.word	0x000000ff
        /*0230*/ 	.word	0x00000050
        /*0234*/ 	.short	0x0100
        /*0236*/ 	.byte	0x05
	.zero		1


	//   ....[11]....
        /*0238*/ 	.word	0x000003e0
        /*023c*/ 	.word	0x000000ff
        /*0240*/ 	.word	0x00000058
        /*0244*/ 	.short	0x0100
        /*0246*/ 	.byte	0x05
	.zero		1


	//   ....[12]....
        /*0248*/ 	.word	0x000004f0
        /*024c*/ 	.word	0x000000ff
        /*0250*/ 	.word	0x00000060
        /*0254*/ 	.short	0x0100
        /*0256*/ 	.byte	0x06
	.zero		1


	//   ....[13]....
        /*0258*/ 	.word	0x00000500
        /*025c*/ 	.word	0x000000ff
        /*0260*/ 	.word	0x00000068
        /*0264*/ 	.short	0x0100
        /*0266*/ 	.byte	0x06
	.zero		1


	//   ....[14]....
        /*0268*/ 	.word	0x00000510
        /*026c*/ 	.word	0x000000ff
        /*0270*/ 	.word	0x00000070
        /*0274*/ 	.short	0x0100
        /*0276*/ 	.byte	0x06
	.zero		1


	//   ....[15]....
        /*0278*/ 	.word	0x00000520
        /*027c*/ 	.word	0x000000ff
        /*0280*/ 	.word	0x00000078
        /*0284*/ 	.short	0x0100
        /*0286*/ 	.byte	0x06
	.zero		1


	//   ....[16]....
        /*0288*/ 	.word	0x00000630
        /*028c*/ 	.word	0x000000ff
        /*0290*/ 	.word	0x00000080
        /*0294*/ 	.short	0x0100
        /*0296*/ 	.byte	0x06
	.zero		1


	//   ....[17]....
        /*0298*/ 	.word	0x00000640
        /*029c*/ 	.word	0x000000ff
        /*02a0*/ 	.word	0x00000088
        /*02a4*/ 	.short	0x0100
        /*02a6*/ 	.byte	0x06
	.zero		1


	//   ....[18]....
        /*02a8*/ 	.word	0x00000650
        /*02ac*/ 	.word	0x000000ff
        /*02b0*/ 	.word	0x00000090
        /*02b4*/ 	.short	0x0100
        /*02b6*/ 	.byte	0x06
	.zero		1


	//   ....[19]....
        /*02b8*/ 	.word	0x00000660
        /*02bc*/ 	.word	0x000000ff
        /*02c0*/ 	.word	0x00000098
        /*02c4*/ 	.short	0x0100
        /*02c6*/ 	.byte	0x06
	.zero		1


	//   ....[20]....
        /*02c8*/ 	.word	0x00000cc0
        /*02cc*/ 	.word	0x0000000e
        /*02d0*/ 	.word	0x00000090
        /*02d4*/ 	.short	0x010a
        /*02d6*/ 	.byte	0xff
	.zero		1


	//   ....[21]....
        /*02d8*/ 	.word	0x00000da0
        /*02dc*/ 	.word	0x0000000e
        /*02e0*/ 	.word	0x00000080
        /*02e4*/ 	.short	0x0101
        /*02e6*/ 	.byte	0xff
	.zero		1


	//   ....[22]....
        /*02e8*/ 	.word	0x00000fb0
        /*02ec*/ 	.word	0x00000002
        /*02f0*/ 	.word	0x00000090
        /*02f4*/ 	.short	0x010a
        /*02f6*/ 	.byte	0xff
	.zero		1


	//   ....[23]....
        /*02f8*/ 	.word	0x000010d0
        /*02fc*/ 	.word	0x00000002
        /*0300*/ 	.word	0x00000080
        /*0304*/ 	.short	0x0101
        /*0306*/ 	.byte	0xff
	.zero		1


	//   ....[24]....
        /*0308*/ 	.word	0x000010e0
        /*030c*/ 	.word	0x00000008
        /*0310*/ 	.word	0x00000090
        /*0314*/ 	.short	0x010a
        /*0316*/ 	.byte	0xff
	.zero		1


	//   ....[25]....
        /*0318*/ 	.word	0x00001150
        /*031c*/ 	.word	0x000000ff
        /*0320*/ 	.word	0x00000080
        /*0324*/ 	.short	0x010a
        /*0326*/ 	.byte	0x17
	.zero		1


	//   ....[26]....
        /*0328*/ 	.word	0x000011d0
        /*032c*/ 	.word	0x000000ff
        /*0330*/ 	.word	0x00000090
        /*0334*/ 	.short	0x0101
        /*0336*/ 	.byte	0x17
	.zero		1


	//   ....[27]....
        /*0338*/ 	.word	0x00001390
        /*033c*/ 	.word	0x000000ff
        /*0340*/ 	.word	0x00000030
        /*0344*/ 	.short	0x010a
        /*0346*/ 	.byte	0x05
	.zero		1


	//   ....[28]....
        /*0348*/ 	.word	0x000014b0
        /*034c*/ 	.word	0x000000ff
        /*0350*/ 	.word	0x00000030
        /*0354*/ 	.short	0x010a
        /*0356*/ 	.byte	0x05
	.zero		1


	//   ....[29]....
        /*0358*/ 	.word	0x00001610
        /*035c*/ 	.word	0x000000ff
        /*0360*/ 	.word	0x00000030
        /*0364*/ 	.short	0x010a
        /*0366*/ 	.byte	0x16
	.zero		1


	//   ....[30]....
        /*0368*/ 	.word	0x00001650
        /*036c*/ 	.word	0x00000003
        /*0370*/ 	.word	0x00000080
        /*0374*/ 	.short	0x010a
        /*0376*/ 	.byte	0xff
	.zero		1


	//   ....[31]....
        /*0378*/ 	.word	0x000016f0
        /*037c*/ 	.word	0x00000003
        /*0380*/ 	.word	0x00000090
        /*0384*/ 	.short	0x0101
        /*0386*/ 	.byte	0xff
	.zero		1


	//   ....[32]....
        /*0388*/ 	.word	0x000018e0
        /*038c*/ 	.word	0x000000ff
        /*0390*/ 	.word	0x00000030
        /*0394*/ 	.short	0x010a
        /*0396*/ 	.byte	0x05
	.zero		1


	//   ....[33]....
        /*0398*/ 	.word	0x000019a0
        /*039c*/ 	.word	0x000000ff
        /*03a0*/ 	.word	0x00000080
        /*03a4*/ 	.short	0x010a
        /*03a6*/ 	.byte	0x0c
	.zero		1


	//   ....[34]....
        /*03a8*/ 	.word	0x00001a30
        /*03ac*/ 	.word	0x000000ff
        /*03b0*/ 	.word	0x00000090
        /*03b4*/ 	.short	0x0101
        /*03b6*/ 	.byte	0x0c
	.zero		1


	//   ....[35]....
        /*03b8*/ 	.word	0x00001e70
        /*03bc*/ 	.word	0x000000ff
        /*03c0*/ 	.word	0x00000000
        /*03c4*/ 	.short	0x010a
        /*03c6*/ 	.byte	0x10
	.zero		1


	//   ....[36]....
        /*03c8*/ 	.word	0x00001e80
        /*03cc*/ 	.word	0x000000ff
        /*03d0*/ 	.word	0x00000070
        /*03d4*/ 	.short	0x010a
        /*03d6*/ 	.byte	0x12
	.zero		1


	//   ....[37]....
        /*03d8*/ 	.word	0x00001ea0
        /*03dc*/ 	.word	0x000000ff
        /*03e0*/ 	.word	0x00000070
        /*03e4*/ 	.short	0x010a
        /*03e6*/ 	.byte	0x12
	.zero		1


	//   ....[38]....
        /*03e8*/ 	.word	0x000020f0
        /*03ec*/ 	.word	0x000000ff
        /*03f0*/ 	.word	0x00000000
        /*03f4*/ 	.short	0x010a
        /*03f6*/ 	.byte	0x0d
	.zero		1


	//   ....[39]....
        /*03f8*/ 	.word	0x00002260
        /*03fc*/ 	.word	0x000000ff
        /*0400*/ 	.word	0x00000000
        /*0404*/ 	.short	0x010a
        /*0406*/ 	.byte	0x10
	.zero		1


	//   ....[40]....
        /*0408*/ 	.word	0x00002350
        /*040c*/ 	.word	0x000000ff
        /*0410*/ 	.word	0x00000070
        /*0414*/ 	.short	0x010a
        /*0416*/ 	.byte	0x10
	.zero		1


	//   ....[41]....
        /*0418*/ 	.word	0x00002360
        /*041c*/ 	.word	0x00000000
        /*0420*/ 	.word	0x00000080
        /*0424*/ 	.short	0x010a
        /*0426*/ 	.byte	0xff
	.zero		1


	//   ....[42]....
        /*0428*/ 	.word	0x00002400
        /*042c*/ 	.word	0x00000000
        /*0430*/ 	.word	0x00000090
        /*0434*/ 	.short	0x0101
        /*0436*/ 	.byte	0xff
	.zero		1


	//   ....[43]....
        /*0438*/ 	.word	0x00002510
        /*043c*/ 	.word	0x00000000
        /*0440*/ 	.word	0x00000070
        /*0444*/ 	.short	0x010a
        /*0446*/ 	.byte	0xff
	.zero		1


	//   ....[44]....
        /*0448*/ 	.word	0x000028a0
        /*044c*/ 	.word	0x00000057
        /*0450*/ 	.word	0x00000080
        /*0454*/ 	.short	0x010a
        /*0456*/ 	.byte	0xff
	.zero		1


	//   ....[45]....
        /*0458*/ 	.word	0x00002900
        /*045c*/ 	.word	0x00000057
        /*0460*/ 	.word	0x00000090
        /*0464*/ 	.short	0x0101
        /*0466*/ 	.byte	0xff
	.zero		1


	//   ....[46]....
        /*0468*/ 	.word	0x00002cb0
        /*046c*/ 	.word	0x0000007b
        /*0470*/ 	.word	0x00000060
        /*0474*/ 	.short	0x010a
        /*0476*/ 	.byte	0xff
	.zero		1


	//   ....[47]....
        /*0478*/ 	.word	0x00004240
        /*047c*/ 	.word	0x0000007b
        /*0480*/ 	.word	0x00000070
        /*0484*/ 	.short	0x0101
        /*0486*/ 	.byte	0xff
	.zero		1


	//   ....[48]....
        /*0488*/ 	.word	0x00004250
        /*048c*/ 	.word	0x00000003
        /*0490*/ 	.word	0x00000080
        /*0494*/ 	.short	0x010a
        /*0496*/ 	.byte	0xff
	.zero		1


	//   ....[49]....
        /*0498*/ 	.word	0x00004310
        /*049c*/ 	.word	0x00000003
        /*04a0*/ 	.word	0x00000090
        /*04a4*/ 	.short	0x0101
        /*04a6*/ 	.byte	0xff
	.zero		1


	//   ....[50]....
        /*04a8*/ 	.word	0x000047e0
        /*04ac*/ 	.word	0x0000000e
        /*04b0*/ 	.word	0x00000090
        /*04b4*/ 	.short	0x010a
        /*04b6*/ 	.byte	0xff
	.zero		1


	//   ....[51]....
        /*04b8*/ 	.word	0x00004840
        /*04bc*/ 	.word	0x00000002
        /*04c0*/ 	.word	0x00000090
        /*04c4*/ 	.short	0x010a
        /*04c6*/ 	.byte	0xff
	.zero		1


	//   ....[52]....
        /*04c8*/ 	.word	0x000048a0
        /*04cc*/ 	.word	0x00000008
        /*04d0*/ 	.word	0x00000090
        /*04d4*/ 	.short	0x010a
        /*04d6*/ 	.byte	0xff
	.zero		1


	//   ....[53]....
        /*04d8*/ 	.word	0x00004900
        /*04dc*/ 	.word	0x00000000
        /*04e0*/ 	.word	0x00000080
        /*04e4*/ 	.short	0x010a
        /*04e6*/ 	.byte	0xff
	.zero		1


	//   ....[54]....
        /*04e8*/ 	.word	0x00004980
        /*04ec*/ 	.word	0x00000000
        /*04f0*/ 	.word	0x00000030
        /*04f4*/ 	.short	0x010a
        /*04f6*/ 	.byte	0xff
	.zero		1


	//   ....[55]....
        /*04f8*/ 	.word	0x000049e0
        /*04fc*/ 	.word	0x00000003
        /*0500*/ 	.word	0x00000080
        /*0504*/ 	.short	0x010a
        /*0506*/ 	.byte	0xff
	.zero		1


	//   ....[56]....
        /*0508*/ 	.word	0x00004a60
        /*050c*/ 	.word	0x00000000
        /*0510*/ 	.word	0x00000030
        /*0514*/ 	.short	0x010a
        /*0516*/ 	.byte	0xff
	.zero		1


	//   ....[57]....
        /*0518*/ 	.word	0x00004ac0
        /*051c*/ 	.word	0x00000002
        /*0520*/ 	.word	0x00000080
        /*0524*/ 	.short	0x010a
        /*0526*/ 	.byte	0xff
	.zero		1


	//   ....[58]....
        /*0528*/ 	.word	0x00004b30
        /*052c*/ 	.word	0x00000000
        /*0530*/ 	.word	0x00000070
        /*0534*/ 	.short	0x010a
        /*0536*/ 	.byte	0xff
	.zero		1


	//   ....[59]....
        /*0538*/ 	.word	0x00004bb0
        /*053c*/ 	.word	0x00000000
        /*0540*/ 	.word	0x00000000
        /*0544*/ 	.short	0x010a
        /*0546*/ 	.byte	0xff
	.zero		1


	//   ....[60]....
        /*0548*/ 	.word	0x00004c10
        /*054c*/ 	.word	0x00000000
        /*0550*/ 	.word	0x00000080
        /*0554*/ 	.short	0x010a
        /*0556*/ 	.byte	0xff
	.zero		1


	//   ....[61]....
        /*0558*/ 	.word	0x00004c70
        /*055c*/ 	.word	0x00000000
        /*0560*/ 	.word	0x00000070
        /*0564*/ 	.short	0x010a
        /*0566*/ 	.byte	0xff
	.zero		1


	//   ....[62]....
        /*0568*/ 	.word	0x00004cc0
        /*056c*/ 	.word	0x00000057
        /*0570*/ 	.word	0x00000080
        /*0574*/ 	.short	0x010a
        /*0576*/ 	.byte	0xff
	.zero		1


	//   ....[63]....
        /*0578*/ 	.word	0x00004d20
        /*057c*/ 	.word	0x0000007b
        /*0580*/ 	.word	0x00000060
        /*0584*/ 	.short	0x010a
        /*0586*/ 	.byte	0xff
	.zero		1


	//   ....[64]....
        /*0588*/ 	.word	0x00004d80
        /*058c*/ 	.word	0x00000003
        /*0590*/ 	.word	0x00000080
        /*0594*/ 	.short	0x010a
        /*0596*/ 	.byte	0xff
	.zero		1


	//----- nvinfo : EIATTR_NUM_MBARRIERS
	.align		4
.L_58:
        /*0598*/ 	.byte	0x03, 0x38
        /*059a*/ 	.short	0x0014


	//----- nvinfo : EIATTR_EXIT_INSTR_OFFSETS
	.align		4
        /*059c*/ 	.byte	0x04, 0x1c
        /*059e*/ 	.short	(.L_60 - .L_59)


	//   ....[0]....
.L_59:
        /*05a0*/ 	.word	0x00002540


	//   ....[1]....
        /*05a4*/ 	.word	0x000047c0


	//----- nvinfo : EIATTR_MAX_THREADS
	.align		4
.L_60:
        /*05a8*/ 	.byte	0x04, 0x05
        /*05aa*/ 	.short	(.L_62 - .L_61)
.L_61:
        /*05ac*/ 	.word	0x000000e0
        /*05b0*/ 	.word	0x00000001
        /*05b4*/ 	.word	0x00000001


	//----- nvinfo : EIATTR_CRS_STACK_SIZE
	.align		4
.L_62:
        /*05b8*/ 	.byte	0x04, 0x1e
        /*05ba*/ 	.short	(.L_64 - .L_63)
.L_63:
        /*05bc*/ 	.word	0x00000000


	//----- nvinfo : EIATTR_CBANK_PARAM_SIZE
	.align		4
.L_64:
        /*05c0*/ 	.byte	0x03, 0x19
        /*05c2*/ 	.short	0x0404


	//----- nvinfo : EIATTR_PARAM_CBANK
	.align		4
        /*05c4*/ 	.byte	0x04, 0x0a
        /*05c6*/ 	.short	(.L_66 - .L_65)
	.align		4
.L_65:
        /*05c8*/ 	.word	index@(.nv.constant0.kernel_cutlass_kernel_cudnngrouped_gemmgrouped_gemm_swiglugrouped_gemm_swiglu_quantBlockScaledContiguousGroupedGemmKernel_object_at__TiledMMA_ThrLayoutVMNK11110000_PermutationMNK____MMAAt_0)
        /*05cc*/ 	.short	0x0380
        /*05ce*/ 	.short	0x0404


	//----- nvinfo : EIATTR_SW_WAR
	.align		4
.L_66:
        /*05d0*/ 	.byte	0x04, 0x36
        /*05d2*/ 	.short	(.L_68 - .L_67)
.L_67:
        /*05d4*/ 	.word	0x00000008
.L_68:


//--------------------- .nv.compat                --------------------------
	.section	.nv.compat,"",@"SHT_CUDA_COMPAT_INFO"
	.align	4
        /*0000*/ 	.byte	0x02, 0x02, 0x02, 0x00, 0x02, 0x05, 0x05, 0x00, 0x02, 0x03, 0x01, 0x00, 0x02, 0x06, 0x01, 0x00


//--------------------- .nv.callgraph             --------------------------
	.section	.nv.callgraph,"",@"SHT_CUDA_CALLGRAPH"
	.align	4
	.sectionentsize	8
	.align		4
        /*0000*/ 	.word	0x00000000
	.align		4
        /*0004*/ 	.word	0xffffffff
	.align		4
        /*0008*/ 	.word	0x00000000
	.align		4
        /*000c*/ 	.word	0xfffffffe
	.align		4
        /*0010*/ 	.word	0x00000000
	.align		4
        /*0014*/ 	.word	0xfffffffd
	.align		4
        /*0018*/ 	.word	0x00000000
	.align		4
        /*001c*/ 	.word	0xfffffffc


//--------------------- .text.kernel_cutlass_kernel_cudnngrouped_gemmgrouped_gemm_swiglugrouped_gemm_swiglu_quantBlockScaledContiguousGroupedGemmKernel_object_at__TiledMMA_ThrLayoutVMNK11110000_PermutationMNK____MMAAt_0 --------------------------
	.section	.text.kernel_cutlass_kernel_cudnngrouped_gemmgrouped_gemm_swiglugrouped_gemm_swiglu_quantBlockScaledContiguousGroupedGemmKernel_object_at__TiledMMA_ThrLayoutVMNK11110000_PermutationMNK____MMAAt_0,"ax",@progbits
	.align	128
        .global         kernel_cutlass_kernel_cudnngrouped_gemmgrouped_gemm_swiglugrouped_gemm_swiglu_quantBlockScaledContiguousGroupedGemmKernel_object_at__TiledMMA_ThrLayoutVMNK11110000_PermutationMNK____MMAAt_0
        .type           kernel_cutlass_kernel_cudnngrouped_gemmgrouped_gemm_swiglugrouped_gemm_swiglu_quantBlockScaledContiguousGroupedGemmKernel_object_at__TiledMMA_ThrLayoutVMNK11110000_PermutationMNK____MMAAt_0,@function
        .size           kernel_cutlass_kernel_cudnngrouped_gemmgrouped_gemm_swiglugrouped_gemm_swiglu_quantBlockScaledContiguousGroupedGemmKernel_object_at__TiledMMA_ThrLayoutVMNK11110000_PermutationMNK____MMAAt_0,(.L_x_83 - kernel_cutlass_kernel_cudnngrouped_gemmgrouped_gemm_swiglugrouped_gemm_swiglu_quantBlockScaledContiguousGroupedGemmKernel_object_at__TiledMMA_ThrLayoutVMNK11110000_PermutationMNK____MMAAt_0)
        .other          kernel_cutlass_kernel_cudnngrouped_gemmgrouped_gemm_swiglugrouped_gemm_swiglu_quantBlockScaledContiguousGroupedGemmKernel_object_at__TiledMMA_ThrLayoutVMNK11110000_PermutationMNK____MMAAt_0,@"STO_CUDA_ENTRY STV_DEFAULT"
kernel_cutlass_kernel_cudnngrouped_gemmgrouped_gemm_swiglugrouped_gemm_swiglu_quantBlockScaledContiguousGroupedGemmKernel_object_at__TiledMMA_ThrLayoutVMNK11110000_PermutationMNK____MMAAt_0:
.text.kernel_cutlass_kernel_cudnngrouped_gemmgrouped_gemm_swiglugrouped_gemm_swiglu_quantBlockScaledContiguousGroupedGemmKernel_object_at__TiledMMA_ThrLayoutVMNK11110000_PermutationMNK____MMAAt_0:
[----:B------:R-:W1:Y:S01]  /*0000*/  LDC R1, c[0x0][0x37c] ;  /* 0x0000df00ff017b82 */ /* 0x000e620000000800 */
[----:B------:R-:W2:Y:S01]  /*0010*/  S2R R3, SR_TID.Y ;  /* 0x0000000000037919 */ /* 0x000ea20000002200 */
[----:B------:R-:W3:Y:S01]  /*0020*/  LDCU UR5, c[0x0][0x360] ;  /* 0x00006c00ff0577ac */ /* 0x000ee20008000800 */
[----:B------:R-:W2:Y:S01]  /*0030*/  S2R R0, SR_TID.Z ;  /* 0x0000000000007919 */ /* 0x000ea20000002300 */
[----:B------:R-:W2:Y:S01]  /*0040*/  LDCU UR4, c[0x0][0x364] ;  /* 0x00006c80ff0477ac */ /* 0x000ea20008000800 */
[----:B------:R-:W3:Y:S01]  /*0050*/  S2R R104, SR_TID.X ;  /* 0x0000000000687919 */ /* 0x000ee20000002100 */
[----:B--2---:R-:W-:Y:S01]  /*0060*/  IMAD R3, R0, UR4, R3 ;  /* 0x0000000400037c24 */ /* 0x004fe2000f8e0203 */
[----:B------:R-:W2:Y:S03]  /*0070*/  LDCU.U8 UR4, c[0x0][0x381] ;  /* 0x00007020ff0477ac */ /* 0x000ea60008000000 */
[----:B---3--:R-:W-:Y:S01]  /*0080*/  IMAD R121, R3, UR5, R104 ;  /* 0x0000000503797c24 */ /* 0x008fe2000f8e0268 */
[----:B------:R-:W3:Y:S04]  /*0090*/  LDCU.U8 UR5, c[0x0][0x382] ;  /* 0x00007040ff0577ac */ /* 0x000ee80008000000 */
[----:B------:R-:W-:-:S06]  /*00a0*/  SHF.R.U32.HI R121, RZ, 0x5, R121 ;  /* 0x00000005ff797819 */ /* 0x000fcc0000011679 */
[----:B------:R-:W4:Y:S01]  /*00b0*/  SHFL.IDX PT, R121, R121, RZ, 0x1f ;  /* 0x00001fff79797589 */ /* 0x000f2200000e0000 */
[----:B--2---:R-:W-:Y:S02]  /*00c0*/  ULOP3.LUT UR4, UR4, 0x1, URZ, 0xc0, !UPT ;  /* 0x0000000104047892 */ /* 0x004fe4000f8ec0ff */
[----:B---3--:R-:W-:Y:S02]  /*00d0*/  ULOP3.LUT UR5, UR5, 0x1, URZ, 0xc0, !UPT ;  /* 0x0000000105057892 */ /* 0x008fe4000f8ec0ff */
[----:B------:R-:W-:Y:S02]  /*00e0*/  UISETP.NE.U32.AND UP5, UPT, UR4, 0x1, UPT ;  /* 0x000000010400788c */ /* 0x000fe4000bfa5070 */
[----:B------:R-:W-:Y:S01]  /*00f0*/  UISETP.NE.U32.AND UP6, UPT, UR5, 0x1, UPT ;  /* 0x000000010500788c */ /* 0x000fe2000bfc5070 */
[----:B----4-:R-:W-:-:S13]  /*0100*/  ISETP.NE.AND P0, PT, R121, 0x5, PT ;  /* 0x000000057900780c */ /* 0x010fda0003f05270 */
[----:B-1----:R-:W-:Y:S05]  /*0110*/  @P0 BRA `(.L_x_0) ;  /* 0x0000000000540947 */ /* 0x002fea0003800000 */
[----:B------:R-:W1:Y:S02]  /*0120*/  LDCU.64 UR4, c[0x0][0x348] ;  /* 0x00006900ff0477ac */ /* 0x000e640008000a00 */
[----:B-1----:R-:W-:Y:S02]  /*0130*/  UIADD3 UR14, UP0, UPT, UR4, 0x40, URZ ;  /* 0x00000040040e7890 */ /* 0x002fe4000ff1e0ff */
[----:B------:R-:W-:Y:S02]  /*0140*/  UIADD3 UR12, UP4, UPT, UR4, 0xc0, URZ ;  /* 0x000000c0040c7890 */ /* 0x000fe4000ff9e0ff */
[----:B------:R-:W-:Y:S02]  /*0150*/  UIADD3 UR10, UP3, UPT, UR4, 0x140, URZ ;  /* 0x00000140040a7890 */ /* 0x000fe4000ff7e0ff */
[----:B------:R-:W-:Y:S02]  /*0160*/  UIADD3 UR8, UP2, UPT, UR4, 0x1c0, URZ ;  /* 0x000001c004087890 */ /* 0x000fe4000ff5e0ff */
[----:B------:R-:W-:-:S02]  /*0170*/  UIADD3 UR6, UP1, UPT, UR4, 0x240, URZ ;  /* 0x0000024004067890 */ /* 0x000fc4000ff3e0ff */
[----:B------:R-:W-:Y:S02]  /*0180*/  UIADD3.X UR15, UPT, UPT, URZ, UR5, URZ, UP0, !UPT ;  /* 0x00000005ff0f7290 */ /* 0x000fe400087fe4ff */
[----:B------:R-:W-:Y:S02]  /*0190*/  UIADD3 UR4, UP0, UPT, UR4, 0x2c0, URZ ;  /* 0x000002c004047890 */ /* 0x000fe4000ff1e0ff */
[----:B------:R-:W-:Y:S02]  /*01a0*/  UIADD3.X UR13, UPT, UPT, URZ, UR5, URZ, UP4, !UPT ;  /* 0x00000005ff0d7290 */ /* 0x000fe4000a7fe4ff */
[----:B------:R-:W-:Y:S02]  /*01b0*/  UIADD3.X UR11, UPT, UPT, URZ, UR5, URZ, UP3, !UPT ;  /* 0x00000005ff0b7290 */ /* 0x000fe40009ffe4ff */
[----:B------:R-:W-:Y:S01]  /*01c0*/  UIADD3.X UR9, UPT, UPT, URZ, UR5, URZ, UP2, !UPT ;  /* 0x00000005ff097290 */ /* 0x000fe200097fe4ff */
[----:B------:R1:W-:Y:S01]  /*01d0*/  UTMACCTL.PF [UR14] ;  /* 0x000000000e0079b9 */ /* 0x0003e20008040000 */
[----:B------:R-:W-:-:S03]  /*01e0*/  UIADD3.X UR7, UPT, UPT, URZ, UR5, URZ, UP1, !UPT ;  /* 0x00000005ff077290 */ /* 0x000fc60008ffe4ff */
[----:B------:R1:W-:Y:S01]  /*01f0*/  UTMACCTL.PF [UR12] ;  /* 0x000000000c0079b9 */ /* 0x0003e20008040000 */
[----:B------:R-:W-:Y:S01]  /*0200*/  UIADD3.X UR5, UPT, UPT, URZ, UR5, URZ, UP0, !UPT ;  /* 0x00000005ff057290 */ /* 0x000fe200087fe4ff */
[----:B------:R1:W-:Y:S02]  /*0210*/  UTMACCTL.PF [UR10] ;  /* 0x000000000a0079b9 */ /* 0x0003e40008040000 */
[----:B------:R1:W-:Y:S02]  /*0220*/  UTMACCTL.PF [UR8] ;  /* 0x00000000080079b9 */ /* 0x0003e40008040000 */
[----:B------:R1:W-:Y:S04]  /*0230*/  UTMACCTL.PF [UR6] ;  /* 0x00000000060079b9 */ /* 0x0003e80008040000 */
[----:B------:R1:W-:Y:S01]  /*0240*/  UTMACCTL.PF [UR4] ;  /* 0x00000000040079b9 */ /* 0x0003e20008040000 */
[----:B------:R-:W-:Y:S01]  /*0250*/  UPLOP3.LUT UP4, UPT, UPT, UPT, UPT, 0x40, 0x4 ;  /* 0x000000000004789c */ /* 0x000fe20003f8e870 */
[----:B-1----:R-:W-:Y:S10]  /*0260*/  BRA `(.L_x_1) ;  /* 0x0000000000647947 */ /* 0x002ff40003800000 */
.L_x_0:
[----:B------:R-:W-:Y:S01]  /*0270*/  ISETP.NE.AND P0, PT, R121, RZ, PT ;  /* 0x000000ff7900720c */ /* 0x000fe20003f05270 */
[----:B------:R-:W-:-:S12]  /*0280*/  UPLOP3.LUT UP4, UPT, UPT, UPT, UPT, 0x40, 0x4 ;  /* 0x000000000004789c */ /* 0x000fd80003f8e870 */
[----:B------:R-:W-:Y:S05]  /*0290*/  @P0 BRA `(.L_x_1) ;  /* 0x0000000000580947 */ /* 0x000fea0003800000 */
[----:B------:R-:W1:Y:S01]  /*02a0*/  S2UR UR5, SR_CgaCtaId ;  /* 0x00000000000579c3 */ /* 0x000e620000008800 */
[----:B------:R-:W-:Y:S01]  /*02b0*/  UMOV UR6, 0x400 ;  /* 0x0000040000067882 */ /* 0x000fe20000000000 */
[----:B------:R-:W-:Y:S01]  /*02c0*/  UMOV UR4, 0x1 ;  /* 0x0000000100047882 */ /* 0x000fe20000000000 */
[----:B------:R-:W-:Y:S02]  /*02d0*/  UPLOP3.LUT UP4, UPT, UPT, UPT, UPT, 0x80, 0x8 ;  /* 0x000000000008789c */ /* 0x000fe40003f8f070 */
[----:B-1----:R-:W-:Y:S02]  /*02e0*/  ULEA UR5, UR5, UR6, 0x18 ;  /* 0x0000000605057291 */ /* 0x002fe4000f8ec0ff */
[----:B------:R-:W-:-:S04]  /*02f0*/  UIADD3 UR6, UPT, UPT, -UR4, 0x100000, URZ ;  /* 0x0010000004067890 */ /* 0x000fc8000fffe1ff */
[----:B------:R-:W-:Y:S02]  /*0300*/  USHF.L.U32 UR7, UR6, 0xb, URZ ;  /* 0x0000000b06077899 */ /* 0x000fe400080006ff */
[----:B------:R-:W-:Y:S01]  /*0310*/  USHF.L.U32 UR6, UR6, 0x1, URZ ;  /* 0x0000000106067899 */ /* 0x000fe200080006ff */
[----:B------:R-:W1:Y:S11]  /*0320*/  FENCE.VIEW.ASYNC.S ;  /* 0x00000000000073c6 */ /* 0x000e760000000000 */
[----:B-1----:R1:W2:Y:S01]  /*0330*/  SYNCS.EXCH.64 URZ, [UR5], UR6 ;  /* 0x0000000605ff75b2 */ /* 0x0022a20008000100 */
[----:B------:R1:W3:Y:S01]  /*0340*/  SYNCS.EXCH.64 URZ, [UR5+0x8], UR6 ;  /* 0x0000080605ff75b2 */ /* 0x0002e20008000100 */
[----:B------:R1:W4:Y:S01]  /*0350*/  SYNCS.EXCH.64 URZ, [UR5+0x10], UR6 ;  /* 0x0000100605ff75b2 */ /* 0x0003220008000100 */
[----:B------:R1:W1:Y:S01]  /*0360*/  SYNCS.EXCH.64 URZ, [UR5+0x18], UR6 ;  /* 0x0000180605ff75b2 */ /* 0x0002620008000100 */
        /* <DEDUP_REMOVED lines=8> */
[----:B------:R-:W-:Y:S01]  /*03f0*/  NOP ;  /* 0x0000000000007918 */ /* 0x000fe20000000000 */
.L_x_1:
[----:B------:R-:W-:Y:S01]  /*0400*/  NOP ;  /* 0x0000000000007918 */ /* 0x000fe20000000000 */
[----:B-1234-:R-:W-:Y:S06]  /*0410*/  BAR.SYNC.DEFER_BLOCKING 0x0 ;  /* 0x0000000000007b1d */ /* 0x01efec0000010000 */
[----:B------:R-:W-:Y:S05]  /*0420*/  BRA.U !UP4, `(.L_x_2) ;  /* 0x000000010c447547 */ /* 0x000fea000b800000 */
[----:B------:R-:W1:Y:S01]  /*0430*/  S2UR UR6, SR_CgaCtaId ;  /* 0x00000000000679c3 */ /* 0x000e620000008800 */
[----:B------:R-:W-:Y:S01]  /*0440*/  UMOV UR7, 0x400 ;  /* 0x0000040000077882 */ /* 0x000fe20000000000 */
[----:B------:R-:W-:Y:S01]  /*0450*/  UMOV UR5, 0x1 ;  /* 0x0000000100057882 */ /* 0x000fe20000000000 */
[----:B------:R-:W-:Y:S01]  /*0460*/  UMOV UR4, 0x4 ;  /* 0x0000000400047882 */ /* 0x000fe20000000000 */
[----:B------:R-:W-:-:S04]  /*0470*/  UIADD3 UR8, UPT, UPT, -UR5, 0x100000, URZ ;  /* 0x0010000005087890 */ /* 0x000fc8000fffe1ff */
[----:B------:R-:W-:Y:S02]  /*0480*/  USHF.L.U32 UR9, UR8, 0xb, URZ ;  /* 0x0000000b08097899 */ /* 0x000fe400080006ff */
[----:B------:R-:W-:Y:S02]  /*0490*/  USHF.L.U32 UR8, UR8, 0x1, URZ ;  /* 0x0000000108087899 */ /* 0x000fe400080006ff */
[----:B------:R-:W-:-:S04]  /*04a0*/  UIADD3 UR4, UPT, UPT, -UR4, 0x100000, URZ ;  /* 0x0010000004047890 */ /* 0x000fc8000fffe1ff */
[----:B------:R-:W-:Y:S02]  /*04b0*/  USHF.L.U32 UR5, UR4, 0xb, URZ ;  /* 0x0000000b04057899 */ /* 0x000fe400080006ff */
[----:B------:R-:W-:Y:S02]  /*04c0*/  USHF.L.U32 UR4, UR4, 0x1, URZ ;  /* 0x0000000104047899 */ /* 0x000fe400080006ff */
[----:B-1----:R-:W-:Y:S01]  /*04d0*/  ULEA UR6, UR6, UR7, 0x18 ;  /* 0x0000000706067291 */ /* 0x002fe2000f8ec0ff */
[----:B------:R-:W1:Y:S11]  /*04e0*/  FENCE.VIEW.ASYNC.S ;  /* 0x00000000000073c6 */ /* 0x000e760000000000 */
[----:B-1----:R1:W2:Y:S01]  /*04f0*/  SYNCS.EXCH.64 URZ, [UR6+0x60], UR8 ;  /* 0x0000600806ff75b2 */ /* 0x0022a20008000100 */
[----:B------:R1:W3:Y:S01]  /*0500*/  SYNCS.EXCH.64 URZ, [UR6+0x68], UR8 ;  /* 0x0000680806ff75b2 */ /* 0x0002e20008000100 */
[----:B------:R1:W4:Y:S01]  /*0510*/  SYNCS.EXCH.64 URZ, [UR6+0x70], UR4 ;  /* 0x0000700406ff75b2 */ /* 0x0003220008000100 */
[----:B------:R1:W1:Y:S01]  /*0520*/  SYNCS.EXCH.64 URZ, [UR6+0x78], UR4 ;  /* 0x0000780406ff75b2 */ /* 0x0002620008000100 */
[----:B------:R-:W-:Y:S01]  /*0530*/  NOP ;  /* 0x0000000000007918 */ /* 0x000fe20000000000 */
.L_x_2:
        /* <DEDUP_REMOVED lines=20> */
.L_x_3:
[----:B------:R-:W-:Y:S01]  /*0680*/  NOP ;  /* 0x0000000000007918 */ /* 0x000fe20000000000 */
[----:B-1234-:R-:W-:Y:S08]  /*0690*/  BAR.SYNC.DEFER_BLOCKING 0x0 ;  /* 0x0000000000007b1d */ /* 0x01eff00000010000 */
[----:B------:R-:W-:Y:S01]  /*06a0*/  BAR.SYNC.DEFER_BLOCKING 0x1, 0xe0 ;  /* 0x0043800000007b1d */ /* 0x000fe20000010000 */
[----:B------:R-:W-:-:S05]  /*06b0*/  ISETP.NE.AND P0, PT, R121, 0x6, PT ;  /* 0x000000067900780c */ /* 0x000fca0003f05270 */
[----:B------:R-:W1:Y:S08]  /*06c0*/  LDCU.64 UR14, c[0x0][0x358] ;  /* 0x00006b00ff0e77ac */ /* 0x000e700008000a00 */
[----:B------:R-:W-:Y:S05]  /*06d0*/  @P0 BRA `(.L_x_4) ;  /* 0x0000000800880947 */ /* 0x000fea0003800000 */
[----:B------:R-:W-:Y:S01]  /*06e0*/  LOP3.LUT R0, R104, 0x1f, RZ, 0xc0, !PT ;  /* 0x0000001f68007812 */ /* 0x000fe200078ec0ff */
[----:B------:R-:W-:Y:S01]  /*06f0*/  IMAD.MOV.U32 R18, RZ, RZ, 0x7fffffff ;  /* 0x7fffffffff127424 */ /* 0x000fe200078e00ff */
[----:B------:R-:W2:Y:S01]  /*0700*/  S2UR UR9, SR_CTAID.Z ;  /* 0x00000000000979c3 */ /* 0x000ea20000002700 */
[----:B------:R-:W2:Y:S01]  /*0710*/  LDCU.64 UR6, c[0x0][0x760] ;  /* 0x0000ec00ff0677ac */ /* 0x000ea20008000a00 */
[C---:B------:R-:W-:Y:S01]  /*0720*/  ISETP.GT.U32.AND P0, PT, R0.reuse, 0x7, PT ;  /* 0x000000070000780c */ /* 0x040fe20003f04070 */
[----:B------:R-:W3:Y:S01]  /*0730*/  LDCU.U8 UR8, c[0x0][0x768] ;  /* 0x0000ed00ff0877ac */ /* 0x000ee20008000000 */
[----:B------:R-:W4:Y:S01]  /*0740*/  LDCU.U8 UR10, c[0x0][0x769] ;  /* 0x0000ed20ff0a77ac */ /* 0x000f220008000000 */
[----:B------:R-:W5:Y:S10]  /*0750*/  LDCU.U8 UR13, c[0x0][0x781] ;  /* 0x0000f020ff0d77ac */ /* 0x000f740008000000 */
[----:B------:R-:W1:Y:S01]  /*0760*/  @!P0 LDC.64 R2, c[0x0][0x748] ;  /* 0x0001d200ff028b82 */ /* 0x000e620000000a00 */
[----:B------:R-:W1:Y:S02]  /*0770*/  LDCU UR20, c[0x0][0x770] ;  /* 0x0000ee00ff1477ac */ /* 0x000e640008000800 */
[----:B-1----:R-:W-:-:S05]  /*0780*/  @!P0 IMAD.WIDE.U32 R2, R0, 0x4, R2 ;  /* 0x0000000400028825 */ /* 0x002fca00078e0002 */
[----:B------:R-:W5:Y:S01]  /*0790*/  @!P0 LDG.E R18, desc[UR14][R2.64] ;  /* 0x0000000e02128981 */ /* 0x000f62000c1e1900 */
[----:B--2---:R-:W-:Y:S01]  /*07a0*/  UIMAD.WIDE.U32 UR4, UR9, UR7, URZ ;  /* 0x00000007090472a5 */ /* 0x004fe2000f8e00ff */
[----:B------:R-:W-:Y:S01]  /*07b0*/  HFMA2 R0, -RZ, RZ, 0, 5.9604644775390625e-08 ;  /* 0x00000001ff007431 */ /* 0x000fe200000001ff */
[----:B------:R-:W-:Y:S01]  /*07c0*/  UISETP.GT.U32.AND UP0, UPT, UR9, 0x3ff, UPT ;  /* 0x000003ff0900788c */ /* 0x000fe2000bf04070 */
[----:B------:R-:W-:-:S04]  /*07d0*/  IMAD.MOV.U32 R10, RZ, RZ, RZ ;  /* 0x000000ffff0a7224 */ /* 0x000fc800078e00ff */
[----:B------:R-:W-:Y:S02]  /*07e0*/  UMOV UR11, UR5 ;  /* 0x00000005000b7c82 */ /* 0x000fe40008000000 */
[----:B------:R-:W-:Y:S02]  /*07f0*/  UIADD3 UR7, UPT, UPT, -UR11, UR9, URZ ;  /* 0x000000090b077290 */ /* 0x000fe4000fffe1ff */
[----:B------:R-:W1:Y:S02]  /*0800*/  LDCU.64 UR4, c[0x0][0x778] ;  /* 0x0000ef00ff0477ac */ /* 0x000e640008000a00 */
[----:B---3--:R-:W-:-:S04]  /*0810*/  USHF.R.U32.HI UR7, URZ, UR8, UR7 ;  /* 0x00000008ff077299 */ /* 0x008fc80008011607 */
[----:B------:R-:W-:-:S04]  /*0820*/  UIADD3 UR11, UPT, UPT, UR11, UR7, URZ ;  /* 0x000000070b0b7290 */ /* 0x000fc8000fffe0ff */
[----:B----4-:R-:W-:-:S03]  /*0830*/  USHF.R.U32.HI UR11, URZ, UR10, UR11 ;  /* 0x0000000aff0b7299 */ /* 0x010fc6000801160b */
[----:B------:R-:W2:Y:S01]  /*0840*/  LDCU.U8 UR7, c[0x0][0x780] ;  /* 0x0000f000ff0777ac */ /* 0x000ea20008000000 */
[----:B------:R-:W-:-:S04]  /*0850*/  UIADD3 UR11, UPT, UPT, -UR11, URZ, URZ ;  /* 0x000000ff0b0b7290 */ /* 0x000fc8000fffe1ff */
[----:B------:R-:W-:-:S04]  /*0860*/  UIMAD UR6, UR11, UR6, UR9 ;  /* 0x000000060b0672a4 */ /* 0x000fc8000f8e0209 */
[----:B-1----:R-:W-:-:S07]  /*0870*/  UIMAD.WIDE.U32 UR16, UR6, UR5, URZ ;  /* 0x00000005061072a5 */ /* 0x002fce000f8e00ff */
[----:B------:R-:W-:Y:S02]  /*0880*/  UMOV UR5, UR17 ;  /* 0x0000001100057c82 */ /* 0x000fe40008000000 */
[----:B------:R-:W-:Y:S02]  /*0890*/  UIADD3 UR18, UPT, UPT, UR6, -UR5, URZ ;  /* 0x8000000506127290 */ /* 0x000fe4000fffe0ff */
[----:B------:R-:W1:Y:S02]  /*08a0*/  LDCU.U8 UR17, c[0x0][0x774] ;  /* 0x0000ee80ff1177ac */ /* 0x000e640008000000 */
[----:B--2---:R-:W-:Y:S01]  /*08b0*/  USHF.R.U32.HI UR18, URZ, UR7, UR18 ;  /* 0x00000007ff127299 */ /* 0x004fe20008011612 */
[----:B------:R-:W2:Y:S03]  /*08c0*/  LDCU.U8 UR16, c[0x0][0x775] ;  /* 0x0000eea0ff1077ac */ /* 0x000ea60008000000 */
[----:B------:R-:W-:Y:S01]  /*08d0*/  UIADD3 UR18, UPT, UPT, UR5, UR18, URZ ;  /* 0x0000001205127290 */ /* 0x000fe2000fffe0ff */
[----:B------:R-:W3:Y:S03]  /*08e0*/  LDCU UR5, c[0x0][0x76c] ;  /* 0x0000ed80ff0577ac */ /* 0x000ee60008000800 */
[----:B-----5:R-:W-:-:S04]  /*08f0*/  USHF.R.U32.HI UR18, URZ, UR13, UR18 ;  /* 0x0000000dff127299 */ /* 0x020fc80008011612 */
[----:B------:R-:W-:Y:S02]  /*0900*/  UIMAD.WIDE.U32 UR20, UR18, UR20, URZ ;  /* 0x00000014121472a5 */ /* 0x000fe4000f8e00ff */
[----:B------:R-:W-:-:S04]  /*0910*/  UIADD3 UR12, UPT, UPT, -UR18, URZ, URZ ;  /* 0x000000ff120c7290 */ /* 0x000fc8000fffe1ff */
[----:B------:R-:W-:Y:S01]  /*0920*/  UIMAD UR4, UR12, UR4, UR6 ;  /* 0x000000040c0472a4 */ /* 0x000fe2000f8e0206 */
[----:B------:R-:W-:Y:S02]  /*0930*/  UMOV UR19, UR21 ;  /* 0x0000001500137c82 */ /* 0x000fe40008000000 */
[----:B------:R-:W-:-:S03]  /*0940*/  UIADD3 UR11, UPT, UPT, UR18, -UR19, URZ ;  /* 0x80000013120b7290 */ /* 0x000fc6000fffe0ff */
[----:B------:R-:W-:Y:S01]  /*0950*/  MOV R5, UR4 ;  /* 0x0000000400057c02 */ /* 0x000fe20008000f00 */
[----:B-1----:R-:W-:-:S04]  /*0960*/  USHF.R.U32.HI UR11, URZ, UR17, UR11 ;  /* 0x00000011ff0b7299 */ /* 0x002fc8000801160b */
[----:B------:R-:W-:-:S04]  /*0970*/  UIADD3 UR11, UPT, UPT, UR19, UR11, URZ ;  /* 0x0000000b130b7290 */ /* 0x000fc8000fffe0ff */
[----:B--2---:R-:W-:-:S04]  /*0980*/  USHF.R.U32.HI UR11, URZ, UR16, UR11 ;  /* 0x00000010ff0b7299 */ /* 0x004fc8000801160b */
[----:B------:R-:W-:-:S04]  /*0990*/  UIADD3 UR11, UPT, UPT, -UR11, URZ, URZ ;  /* 0x000000ff0b0b7290 */ /* 0x000fc8000fffe1ff */
[----:B---3--:R-:W-:-:S06]  /*09a0*/  UIMAD UR5, UR11, UR5, UR18 ;  /* 0x000000050b0572a4 */ /* 0x008fcc000f8e0212 */
[----:B------:R-:W-:Y:S01]  /*09b0*/  IMAD.U32 R4, RZ, RZ, UR5 ;  /* 0x00000005ff047e24 */ /* 0x000fe2000f8e00ff */
[----:B------:R1:W2:Y:S01]  /*09c0*/  SHFL.IDX PT, R2, R18, 0x7, 0x1f ;  /* 0x00e01f0012027f89 */ /* 0x0002a200000e0000 */
[----:B------:R-:W-:Y:S05]  /*09d0*/  BRA.U UP0, `(.L_x_5) ;  /* 0x0000000500547547 */ /* 0x000fea000b800000 */
[----:B--2---:R-:W-:Y:S01]  /*09e0*/  SHF.R.S32.HI R17, RZ, 0x1f, R2 ;  /* 0x0000001fff117819 */ /* 0x004fe20000011402 */
[----:B------:R-:W2:Y:S01]  /*09f0*/  LDC R0, c[0x0][0x374] ;  /* 0x0000dd00ff007b82 */ /* 0x000ea20000000800 */
[----:B------:R-:W-:Y:S01]  /*0a00*/  IMAD.U32 R19, RZ, RZ, UR9 ;  /* 0x00000009ff137e24 */ /* 0x000fe2000f8e00ff */
[----:B------:R-:W-:Y:S01]  /*0a10*/  MOV R10, RZ ;  /* 0x000000ff000a7202 */ /* 0x000fe20000000f00 */
[----:B------:R-:W-:Y:S01]  /*0a20*/  IMAD.MOV.U32 R6, RZ, RZ, -0x1 ;  /* 0xffffffffff067424 */ /* 0x000fe200078e00ff */
[----:B------:R-:W-:Y:S02]  /*0a30*/  LEA.HI R17, R17, R2, RZ, 0x7 ;  /* 0x0000000211117211 */ /* 0x000fe400078f38ff */
[----:B------:R-:W-:Y:S02]  /*0a40*/  MOV R15, RZ ;  /* 0x000000ff000f7202 */ /* 0x000fe40000000f00 */
[----:B------:R-:W2:Y:S01]  /*0a50*/  LDC R7, c[0x0][0x370] ;  /* 0x0000dc00ff077b82 */ /* 0x000ea20000000800 */
[----:B------:R-:W-:-:S04]  /*0a60*/  LOP3.LUT R3, R17, 0xffffff80, RZ, 0xc0, !PT ;  /* 0xffffff8011037812 */ /* 0x000fc800078ec0ff */
[----:B------:R-:W-:-:S03]  /*0a70*/  ISETP.NE.AND P0, PT, R2, R3, PT ;  /* 0x000000030200720c */ /* 0x000fc60003f05270 */
[----:B------:R-:W3:Y:S01]  /*0a80*/  LDC R16, c[0x0][0x378] ;  /* 0x0000de00ff107b82 */ /* 0x000ee20000000800 */
[----:B------:R-:W-:-:S07]  /*0a90*/  ISETP.LT.AND P0, PT, R2, RZ, P0 ;  /* 0x000000ff0200720c */ /* 0x000fce0000701270 */
[----:B------:R-:W4:Y:S08]  /*0aa0*/  LDC R12, c[0x0][0x770] ;  /* 0x0001dc00ff0c7b82 */ /* 0x000f300000000800 */
[----:B------:R-:W1:Y:S01]  /*0ab0*/  LDC R11, c[0x0][0x76c] ;  /* 0x0001db00ff0b7b82 */ /* 0x000e620000000800 */
[----:B--2---:R-:W-:Y:S01]  /*0ac0*/  IMAD R7, R0, R7, RZ ;  /* 0x0000000700077224 */ /* 0x004fe200078e02ff */
[----:B------:R-:W-:-:S02]  /*0ad0*/  SHF.R.S32.HI R0, RZ, 0x7, R17 ;  /* 0x00000007ff007819 */ /* 0x000fc40000011411 */
[----:B------:R-:W-:-:S03]  /*0ae0*/  LEA.HI.SX32 R17, R17, 0xffffffff, 0x19 ;  /* 0xffffffff11117811 */ /* 0x000fc600078fcaff */
[----:B------:R-:W-:Y:S01]  /*0af0*/  @!P0 IMAD.MOV R17, RZ, RZ, R0 ;  /* 0x000000ffff118224 */ /* 0x000fe200078e0200 */
[----:B------:R-:W2:Y:S01]  /*0b00*/  LDC.64 R8, c[0x0][0x760] ;  /* 0x0001d800ff087b82 */ /* 0x000ea20000000a00 */
[----:B---3--:R-:W-:Y:S02]  /*0b10*/  IMAD R16, R7, R16, RZ ;  /* 0x0000001007107224 */ /* 0x008fe400078e02ff */
[----:B------:R-:W-:-:S05]  /*0b20*/  IMAD.MOV.U32 R0, RZ, RZ, 0x1 ;  /* 0x00000001ff007424 */ /* 0x000fca00078e00ff */
[----:B------:R-:W3:Y:S02]  /*0b30*/  LDC.64 R2, c[0x0][0x778] ;  /* 0x0001de00ff027b82 */ /* 0x000ee40000000a00 */
.L_x_10:
[----:B------:R-:W-:-:S13]  /*0b40*/  ISETP.GE.AND P0, PT, R4, R17, PT ;  /* 0x000000110400720c */ /* 0x000fda0003f06270 */
[----:B------:R-:W-:Y:S05]  /*0b50*/  @P0 BRA `(.L_x_6) ;  /* 0x0000000000940947 */ /* 0x000fea0003800000 */
[----:B------:R-:W-:-:S04]  /*0b60*/  SHF.L.U32 R7, R4, 0x7, RZ ;  /* 0x0000000704077819 */ /* 0x000fc800000006ff */
[----:B------:R-:W-:-:S13]  /*0b70*/  ISETP.GE.AND P0, PT, R7, R15, PT ;  /* 0x0000000f0700720c */ /* 0x000fda0003f06270 */
[----:B------:R-:W-:Y:S05]  /*0b80*/  @!P0 BRA `(.L_x_7) ;  /* 0x0000000000388947 */ /* 0x000fea0003800000 */
[----:B------:R-:W-:Y:S01]  /*0b90*/  VIADD R13, R6, 0x1 ;  /* 0x00000001060d7836 */ /* 0x000fe20000000000 */
[----:B------:R-:W-:-:S04]  /*0ba0*/  MOV R6, 0xffffffff ;  /* 0xffffffff00067802 */ /* 0x000fc80000000f00 */
[----:B------:R-:W-:-:S13]  /*0bb0*/  ISETP.GT.U32.AND P0, PT, R13, 0x1f, PT ;  /* 0x0000001f0d00780c */ /* 0x000fda0003f04070 */
[----:B------:R-:W-:Y:S05]  /*0bc0*/  @P0 BRA `(.L_x_8) ;  /* 0x0000000000240947 */ /* 0x000fea0003800000 */
[----:B------:R-:W-:Y:S01]  /*0bd0*/  ISETP.GT.AND P0, PT, R18, R7, PT ;  /* 0x000000071200720c */ /* 0x000fe20003f04270 */
[----:B------:R-:W-:-:S05]  /*0be0*/  IMAD.MOV.U32 R6, RZ, RZ, -0x1 ;  /* 0xffffffffff067424 */ /* 0x000fca00078e00ff */
[----:B------:R-:W-:-:S07]  /*0bf0*/  SHF.L.U32 R6, R6, R13, RZ ;  /* 0x0000000d06067219 */ /* 0x000fce00000006ff */
[----:B------:R-:W-:-:S04]  /*0c00*/  VOTE.ANY R7, PT, P0 ;  /* 0x0000000000077806 */ /* 0x000fc800000e0100 */
[----:B------:R-:W-:-:S05]  /*0c10*/  LOP3.LUT P0, R7, R7, RZ, R6, 0xa0, !PT ;  /* 0x000000ff07077212 */ /* 0x000fca000780a006 */
[----:B------:R-:W-:-:S05]  /*0c20*/  VIADD R6, R7, 0xffffffff ;  /* 0xffffffff07067836 */ /* 0x000fca0000000000 */
[----:B------:R-:W-:-:S04]  /*0c30*/  LOP3.LUT R7, R7, R6, RZ, 0xc, !PT ;  /* 0x0000000607077212 */ /* 0x000fc800078e0cff */
[----:B------:R-:W5:Y:S02]  /*0c40*/  POPC R6, R7 ;  /* 0x0000000700067309 */ /* 0x000f640000000000 */
[----:B-----5:R-:W-:-:S07]  /*0c50*/  SEL R6, R6, 0xffffffff, P0 ;  /* 0xffffffff06067807 */ /* 0x020fce0000000000 */
.L_x_8:
[----:B------:R4:W3:Y:S02]  /*0c60*/  SHFL.IDX PT, R15, R18, R6, 0x1f ;  /* 0x00001f06120f7589 */ /* 0x0008e400000e0000 */
.L_x_7:
[----:B------:R-:W5:Y:S01]  /*0c70*/  S2R R13, SR_CgaCtaId ;  /* 0x00000000000d7919 */ /* 0x000f620000008800 */
[----:B------:R-:W-:Y:S01]  /*0c80*/  MOV R14, 0x400 ;  /* 0x00000400000e7802 */ /* 0x000fe20000000f00 */
[----:B------:R-:W-:-:S03]  /*0c90*/  IMAD.U32 R21, R0, -0x80000000, RZ ;  /* 0x8000000000157824 */ /* 0x000fc600078e00ff */
[----:B-----5:R-:W-:-:S05]  /*0ca0*/  LEA R13, R13, R14, 0x18 ;  /* 0x0000000e0d0d7211 */ /* 0x020fca00078ec0ff */
[----:B------:R-:W-:-:S04]  /*0cb0*/  IMAD R14, R10, 0x8, R13 ;  /* 0x000000080a0e7824 */ /* 0x000fc800078e020d */
[----:B------:R-:W5:Y:S02]  /*0cc0*/  SYNCS.PHASECHK.TRANS64.TRYWAIT P0, [R14+URZ+0x90], R21 ;  /* 0x000090150e0075a7 */ /* 0x000f6400080011ff */
[----:B-----5:R-:W-:Y:S05]  /*0cd0*/  @!P0 BRA `(.L_x_9) ;  /* 0x0000003800bc8947 */ /* 0x020fea0003800000 */
.L_x_57:
[----:B------:R-:W-:Y:S01]  /*0ce0*/  ELECT P0, URZ, PT ;  /* 0x0000000000ff782f */ /* 0x000fe20003800000 */
[----:B------:R-:W-:-:S12]  /*0cf0*/  IMAD.MOV.U32 R7, RZ, RZ, 0x1 ;  /* 0x00000001ff077424 */ /* 0x000fd800078e00ff */
[C---:B------:R-:W-:Y:S02]  /*0d00*/  @P0 IMAD R13, R10.reuse, 0x10, R13 ;  /* 0x000000100a0d0824 */ /* 0x040fe400078e020d */
[----:B------:R-:W-:-:S03]  /*0d10*/  VIADD R10, R10, 0x1 ;  /* 0x000000010a0a7836 */ /* 0x000fc60000000000 */
[----:B------:R4:W-:Y:S02]  /*0d20*/  @P0 STS.128 [R13+0x37c10], R4 ;  /* 0x037c10040d000388 */ /* 0x0009e40000000c00 */
[----:B------:R-:W-:Y:S01]  /*0d30*/  ISETP.NE.AND P0, PT, R10, 0x2, PT ;  /* 0x000000020a00780c */ /* 0x000fe20003f05270 */
[----:B------:R5:W-:Y:S06]  /*0d40*/  MEMBAR.ALL.CTA ;  /* 0x0000000000007992 */ /* 0x000bec0000008000 */
[----:B-----5:R-:W5:Y:S01]  /*0d50*/  FENCE.VIEW.ASYNC.S ;  /* 0x00000000000073c6 */ /* 0x020f620000000000 */
[----:B----4-:R-:W-:-:S02]  /*0d60*/  SEL R21, RZ, 0x1, P0 ;  /* 0x00000001ff157807 */ /* 0x010fc40000000000 */
[----:B------:R-:W-:Y:S02]  /*0d70*/  SEL R10, R10, RZ, P0 ;  /* 0x000000ff0a0a7207 */ /* 0x000fe40000000000 */
[----:B------:R-:W-:Y:S01]  /*0d80*/  LOP3.LUT R0, R0, R21, RZ, 0x3c, !PT ;  /* 0x0000001500007212 */ /* 0x000fe200078e3cff */
[----:B-----5:R-:W-:Y:S06]  /*0d90*/  BAR.SYNC.DEFER_BLOCKING 0x4, 0x20 ;  /* 0x0100800000007b1d */ /* 0x020fec0000010000 */
[----:B------:R4:W-:Y:S02]  /*0da0*/  SYNCS.ARRIVE.TRANS64.ART0 RZ, [R14+URZ+0x80], R7 ;  /* 0x000080070eff79a7 */ /* 0x0009e400085000ff */
.L_x_6:
[----:B------:R-:W-:-:S04]  /*0db0*/  IMAD.IADD R19, R16, 0x1, R19 ;  /* 0x0000000110137824 */ /* 0x000fc800078e0213 */
[C---:B--2---:R-:W-:Y:S01]  /*0dc0*/  IMAD.HI.U32 R5, R19.reuse, R9, RZ ;  /* 0x0000000913057227 */ /* 0x044fe200078e00ff */
[----:B------:R-:W-:-:S03]  /*0dd0*/  ISETP.GE.AND P0, PT, R19, 0x400, PT ;  /* 0x000004001300780c */ /* 0x000fc60003f06270 */
[----:B------:R-:W-:-:S05]  /*0de0*/  IMAD.IADD R4, R19, 0x1, -R5 ;  /* 0x0000000113047824 */ /* 0x000fca00078e0a05 */
[----:B------:R-:W-:-:S04]  /*0df0*/  SHF.R.U32.HI R4, RZ, UR8, R4 ;  /* 0x00000008ff047c19 */ /* 0x000fc80008011604 */
[----:B------:R-:W-:-:S04]  /*0e00*/  IADD3 R4, PT, PT, R5, R4, RZ ;  /* 0x0000000405047210 */ /* 0x000fc80007ffe0ff */
[----:B----4-:R-:W-:-:S05]  /*0e10*/  SHF.R.U32.HI R14, RZ, UR10, R4 ;  /* 0x0000000aff0e7c19 */ /* 0x010fca0008011604 */
[----:B------:R-:W-:-:S04]  /*0e20*/  IMAD.MOV R14, RZ, RZ, -R14 ;  /* 0x000000ffff0e7224 */ /* 0x000fc800078e0a0e */
[----:B------:R-:W-:-:S04]  /*0e30*/  IMAD R14, R8, R14, R19 ;  /* 0x0000000e080e7224 */ /* 0x000fc800078e0213 */
[----:B---3--:R-:W-:-:S05]  /*0e40*/  IMAD.HI.U32 R5, R14, R3, RZ ;  /* 0x000000030e057227 */ /* 0x008fca00078e00ff */
[----:B------:R-:W-:-:S04]  /*0e50*/  IADD3 R4, PT, PT, R14, -R5, RZ ;  /* 0x800000050e047210 */ /* 0x000fc80007ffe0ff */
[----:B------:R-:W-:-:S05]  /*0e60*/  SHF.R.U32.HI R4, RZ, UR7, R4 ;  /* 0x00000007ff047c19 */ /* 0x000fca0008011604 */
[----:B------:R-:W-:-:S05]  /*0e70*/  IMAD.IADD R4, R5, 0x1, R4 ;  /* 0x0000000105047824 */ /* 0x000fca00078e0204 */
[----:B------:R-:W-:-:S05]  /*0e80*/  SHF.R.U32.HI R7, RZ, UR13, R4 ;  /* 0x0000000dff077c19 */ /* 0x000fca0008011604 */
[----:B------:R-:W-:-:S05]  /*0e90*/  IMAD.HI.U32 R5, R7, R12, RZ ;  /* 0x0000000c07057227 */ /* 0x000fca00078e00ff */
[----:B------:R-:W-:-:S04]  /*0ea0*/  IADD3 R4, PT, PT, R7, -R5, RZ ;  /* 0x8000000507047210 */ /* 0x000fc80007ffe0ff */
[----:B------:R-:W-:-:S05]  /*0eb0*/  SHF.R.U32.HI R4, RZ, UR17, R4 ;  /* 0x00000011ff047c19 */ /* 0x000fca0008011604 */
[----:B------:R-:W-:Y:S01]  /*0ec0*/  IMAD.IADD R4, R5, 0x1, R4 ;  /* 0x0000000105047824 */ /* 0x000fe200078e0204 */
[----:B------:R-:W-:-:S04]  /*0ed0*/  IADD3 R5, PT, PT, -R7, RZ, RZ ;  /* 0x000000ff07057210 */ /* 0x000fc80007ffe1ff */
[----:B------:R-:W-:Y:S01]  /*0ee0*/  SHF.R.U32.HI R4, RZ, UR16, R4 ;  /* 0x00000010ff047c19 */ /* 0x000fe20008011604 */
[----:B------:R-:W-:-:S03]  /*0ef0*/  IMAD R5, R2, R5, R14 ;  /* 0x0000000502057224 */ /* 0x000fc600078e020e */
[----:B------:R-:W-:-:S05]  /*0f00*/  IADD3 R4, PT, PT, -R4, RZ, RZ ;  /* 0x000000ff04047210 */ /* 0x000fca0007ffe1ff */
[----:B-1----:R-:W-:Y:S01]  /*0f10*/  IMAD R4, R11, R4, R7 ;  /* 0x000000040b047224 */ /* 0x002fe200078e0207 */
[----:B------:R-:W-:Y:S06]  /*0f20*/  @!P0 BRA `(.L_x_10) ;  /* 0xfffffffc00048947 */ /* 0x000fec000383ffff */
.L_x_5:
[----:B------:R-:W3:Y:S01]  /*0f30*/  S2R R3, SR_CgaCtaId ;  /* 0x0000000000037919 */ /* 0x000ee20000008800 */
[----:B--2---:R-:W-:Y:S01]  /*0f40*/  MOV R2, 0x400 ;  /* 0x0000040000027802 */ /* 0x004fe20000000f00 */
[----:B------:R-:W-:Y:S01]  /*0f50*/  IMAD.U32 R6, R0, -0x80000000, RZ ;  /* 0x8000000000067824 */ /* 0x000fe200078e00ff */
[C---:B------:R-:W-:Y:S01]  /*0f60*/  ISETP.NE.AND P0, PT, R10.reuse, 0x1, PT ;  /* 0x000000010a00780c */ /* 0x040fe20003f05270 */
[----:B------:R-:W-:-:S05]  /*0f70*/  VIADD R8, R10, 0x2 ;  /* 0x000000020a087836 */ /* 0x000fca0000000000 */
[----:B------:R-:W-:Y:S02]  /*0f80*/  SEL R8, R8, 0x1, P0 ;  /* 0x0000000108087807 */ /* 0x000fe40000000000 */
[----:B---3--:R-:W-:-:S05]  /*0f90*/  LEA R3, R3, R2, 0x18 ;  /* 0x0000000203037211 */ /* 0x008fca00078ec0ff */
[----:B------:R-:W-:-:S04]  /*0fa0*/  IMAD R2, R10, 0x8, R3 ;  /* 0x000000080a027824 */ /* 0x000fc800078e0203 */
[----:B------:R-:W2:Y:S02]  /*0fb0*/  SYNCS.PHASECHK.TRANS64.TRYWAIT P1, [R2+URZ+0x90], R6 ;  /* 0x00009006020075a7 */ /* 0x000ea400080211ff */
[----:B--2---:R-:W-:Y:S05]  /*0fc0*/  @!P1 BRA `(.L_x_11) ;  /* 0x0000003800189947 */ /* 0x004fea0003800000 */
.L_x_59:
[----:B------:R-:W-:Y:S02]  /*0fd0*/  ELECT P2, URZ, PT ;  /* 0x0000000000ff782f */ /* 0x000fe40003840000 */
[----:B------:R-:W-:Y:S01]  /*0fe0*/  ISETP.NE.AND P0, PT, R8, 0x2, PT ;  /* 0x000000020800780c */ /* 0x000fe20003f05270 */
[----:B--2---:R-:W-:-:S03]  /*0ff0*/  IMAD.MOV.U32 R7, RZ, RZ, RZ ;  /* 0x000000ffff077224 */ /* 0x004fc600078e00ff */
[----:B------:R-:W-:Y:S02]  /*1000*/  ISETP.EQ.XOR P1, PT, R10, 0x1, !P0 ;  /* 0x000000010a00780c */ /* 0x000fe40004722a70 */
[----:B------:R-:W-:Y:S02]  /*1010*/  SEL R8, R8, RZ, P0 ;  /* 0x000000ff08087207 */ /* 0x000fe40000000000 */
[----:B------:R-:W-:-:S03]  /*1020*/  SEL R9, RZ, 0x1, !P1 ;  /* 0x00000001ff097807 */ /* 0x000fc60004800000 */
[--C-:B------:R-:W-:Y:S01]  /*1030*/  IMAD R8, R8, 0x8, R3.reuse ;  /* 0x0000000808087824 */ /* 0x100fe200078e0203 */
[----:B------:R-:W-:Y:S01]  /*1040*/  LOP3.LUT R9, R0, R9, RZ, 0x3c, !PT ;  /* 0x0000000900097212 */ /* 0x000fe200078e3cff */
[----:B------:R-:W-:Y:S02]  /*1050*/  @P2 IMAD R10, R10, 0x10, R3 ;  /* 0x000000100a0a2824 */ /* 0x000fe400078e0203 */
[----:B------:R-:W-:Y:S02]  /*1060*/  @P2 IMAD.MOV.U32 R6, RZ, RZ, -0x1 ;  /* 0xffffffffff062424 */ /* 0x000fe400078e00ff */
[----:B------:R-:W-:Y:S02]  /*1070*/  IMAD.MOV.U32 R3, RZ, RZ, 0x1 ;  /* 0x00000001ff037424 */ /* 0x000fe400078e00ff */
[----:B------:R-:W-:Y:S01]  /*1080*/  IMAD.U32 R12, R9, -0x80000000, RZ ;  /* 0x80000000090c7824 */ /* 0x000fe200078e00ff */
[----:B------:R2:W-:Y:S01]  /*1090*/  @P2 STS.128 [R10+0x37c10], R4 ;  /* 0x037c10040a002388 */ /* 0x0005e20000000c00 */
[----:B------:R3:W-:Y:S06]  /*10a0*/  MEMBAR.ALL.CTA ;  /* 0x0000000000007992 */ /* 0x0007ec0000008000 */
[----:B---3--:R-:W3:Y:S02]  /*10b0*/  FENCE.VIEW.ASYNC.S ;  /* 0x00000000000073c6 */ /* 0x008ee40000000000 */
[----:B---3--:R-:W-:Y:S06]  /*10c0*/  BAR.SYNC.DEFER_BLOCKING 0x4, 0x20 ;  /* 0x0100800000007b1d */ /* 0x008fec0000010000 */
[----:B------:R2:W-:Y:S01]  /*10d0*/  SYNCS.ARRIVE.TRANS64.ART0 RZ, [R2+URZ+0x80], R3 ;  /* 0x0000800302ff79a7 */ /* 0x0005e200085000ff */
[----:B------:R-:W3:Y:S02]  /*10e0*/  SYNCS.PHASECHK.TRANS64.TRYWAIT P0, [R8+URZ+0x90], R12 ;  /* 0x0000900c080075a7 */ /* 0x000ee400080011ff */
[----:B--23--:R-:W-:Y:S05]  /*10f0*/  @!P0 BRA `(.L_x_12) ;  /* 0x0000003400e48947 */ /* 0x00cfea0003800000 */
.L_x_4:
[----:B------:R-:W-:-:S13]  /*1100*/  ISETP.NE.AND P0, PT, R121, 0x5, PT ;  /* 0x000000057900780c */ /* 0x000fda0003f05270 */
[----:B------:R-:W-:Y:S05]  /*1110*/  @P0 BRA `(.L_x_13) ;  /* 0x0000000800040947 */ /* 0x000fea0003800000 */
[----:B------:R-:W3:Y:S01]  /*1120*/  S2UR UR23, SR_CgaCtaId ;  /* 0x00000000001779c3 */ /* 0x000ee20000008800 */
[----:B------:R-:W-:Y:S02]  /*1130*/  UMOV UR4, 0x400 ;  /* 0x0000040000047882 */ /* 0x000fe40000000000 */
[----:B---3--:R-:W-:-:S09]  /*1140*/  ULEA UR23, UR23, UR4, 0x18 ;  /* 0x0000000417177291 */ /* 0x008fd2000f8ec0ff */
[----:B------:R-:W3:Y:S02]  /*1150*/  SYNCS.PHASECHK.TRANS64.TRYWAIT P0, [UR23+0x80], RZ ;  /* 0x000080ffff0075a7 */ /* 0x000ee40008001117 */
[----:B---3--:R-:W-:Y:S05]  /*1160*/  @!P0 BRA `(.L_x_14) ;  /* 0x0000003400e08947 */ /* 0x008fea0003800000 */
.L_x_62:
[----:B------:R-:W4:Y:S01]  /*1170*/  LDS.128 R4, [UR23+0x37c10] ;  /* 0x037c1017ff047984 */ /* 0x000f220008000c00 */
[----:B---3--:R-:W-:Y:S01]  /*1180*/  HFMA2 R0, -RZ, RZ, 0, 5.9604644775390625e-08 ;  /* 0x00000001ff007431 */ /* 0x008fe200000001ff */
[----:B------:R-:W-:Y:S01]  /*1190*/  UMOV UR31, 0x1 ;  /* 0x00000001001f7882 */ /* 0x000fe20000000000 */
[----:B------:R-:W-:Y:S01]  /*11a0*/  UMOV UR30, URZ ;  /* 0x000000ff001e7c82 */ /* 0x000fe20008000000 */
[----:B------:R3:W-:Y:S06]  /*11b0*/  MEMBAR.ALL.CTA ;  /* 0x0000000000007992 */ /* 0x0007ec0000008000 */
[----:B---3--:R-:W3:Y:S02]  /*11c0*/  FENCE.VIEW.ASYNC.S ;  /* 0x00000000000073c6 */ /* 0x008ee40000000000 */
[----:B---3--:R3:W-:Y:S01]  /*11d0*/  SYNCS.ARRIVE.TRANS64.ART0 RZ, [UR23+0x90], R0 ;  /* 0x00009000ffff79a7 */ /* 0x0087e20008500017 */
[----:B----4-:R-:W-:-:S13]  /*11e0*/  ISETP.NE.AND P0, PT, R7, 0x1, PT ;  /* 0x000000010700780c */ /* 0x010fda0003f05270 */
[----:B---3--:R-:W-:Y:S05]  /*11f0*/  @P0 BRA `(.L_x_15) ;  /* 0x00000004005c0947 */ /* 0x008fea0003800000 */
[----:B------:R-:W3:Y:S01]  /*1200*/  LDCU.64 UR4, c[0x0][0x348] ;  /* 0x00006900ff0477ac */ /* 0x000ee20008000a00 */
[----:B------:R-:W-:Y:S01]  /*1210*/  R2UR UR20, R4 ;  /* 0x00000000041472ca */ /* 0x000fe200000e0000 */
[----:B--2---:R-:W-:Y:S01]  /*1220*/  IMAD.MOV.U32 R8, RZ, RZ, 0x1 ;  /* 0x00000001ff087424 */ /* 0x004fe200078e00ff */
[----:B------:R-:W-:Y:S01]  /*1230*/  R2UR UR12, R5 ;  /* 0x00000000050c72ca */ /* 0x000fe200000e0000 */
[----:B------:R-:W-:Y:S01]  /*1240*/  IMAD.MOV.U32 R2, RZ, RZ, RZ ;  /* 0x000000ffff027224 */ /* 0x000fe200078e00ff */
[----:B------:R-:W-:Y:S01]  /*1250*/  R2UR UR28, R6 ;  /* 0x00000000061c72ca */ /* 0x000fe200000e0000 */
[----:B------:R-:W-:Y:S01]  /*1260*/  UMOV UR31, 0x1 ;  /* 0x00000001001f7882 */ /* 0x000fe20000000000 */
[----:B------:R-:W-:Y:S01]  /*1270*/  UMOV UR30, URZ ;  /* 0x000000ff001e7c82 */ /* 0x000fe20008000000 */
[----:B------:R-:W-:Y:S01]  /*1280*/  UMOV UR18, URZ ;  /* 0x000000ff00127c82 */ /* 0x000fe20008000000 */
[----:B------:R-:W-:Y:S01]  /*1290*/  UMOV UR10, URZ ;  /* 0x000000ff000a7c82 */ /* 0x000fe20008000000 */
[----:B---3--:R-:W-:-:S02]  /*12a0*/  UIADD3 UR38, UP3, UPT, UR4, 0x40, URZ ;  /* 0x0000004004267890 */ /* 0x008fc4000ff7e0ff */
[----:B------:R-:W-:Y:S02]  /*12b0*/  UIADD3 UR36, UP2, UPT, UR4, 0xc0, URZ ;  /* 0x000000c004247890 */ /* 0x000fe4000ff5e0ff */
[----:B------:R-:W-:Y:S02]  /*12c0*/  UIADD3 UR34, UP1, UPT, UR4, 0x140, URZ ;  /* 0x0000014004227890 */ /* 0x000fe4000ff3e0ff */
[----:B------:R-:W-:Y:S02]  /*12d0*/  UIADD3 UR32, UP0, UPT, UR4, 0x1c0, URZ ;  /* 0x000001c004207890 */ /* 0x000fe4000ff1e0ff */
[----:B------:R-:W-:Y:S02]  /*12e0*/  UIADD3.X UR39, UPT, UPT, URZ, UR5, URZ, UP3, !UPT ;  /* 0x00000005ff277290 */ /* 0x000fe40009ffe4ff */
[----:B------:R-:W-:Y:S02]  /*12f0*/  UIADD3.X UR37, UPT, UPT, URZ, UR5, URZ, UP2, !UPT ;  /* 0x00000005ff257290 */ /* 0x000fe400097fe4ff */
[----:B------:R-:W-:-:S02]  /*1300*/  UIADD3.X UR35, UPT, UPT, URZ, UR5, URZ, UP1, !UPT ;  /* 0x00000005ff237290 */ /* 0x000fc40008ffe4ff */
[----:B------:R-:W-:-:S12]  /*1310*/  UIADD3.X UR33, UPT, UPT, URZ, UR5, URZ, UP0, !UPT ;  /* 0x00000005ff217290 */ /* 0x000fd800087fe4ff */
.L_x_20:
[----:B------:R-:W-:Y:S01]  /*1320*/  USHF.L.U32 UR4, UR31, 0x1f, URZ ;  /* 0x0000001f1f047899 */ /* 0x000fe200080006ff */
[----:B------:R-:W-:Y:S01]  /*1330*/  HFMA2 R3, -RZ, RZ, 0, -0.0001220703125 ;  /* 0x00008800ff037431 */ /* 0x000fe200000001ff */
[----:B------:R-:W-:Y:S02]  /*1340*/  ULEA UR5, UR30, UR23, 0x3 ;  /* 0x000000171e057291 */ /* 0x000fe4000f8e18ff */
[----:B------:R-:W-:Y:S02]  /*1350*/  USHF.L.U32 UR7, UR20, 0x7, URZ ;  /* 0x0000000714077899 */ /* 0x000fe400080006ff */
[----:B------:R-:W-:Y:S01]  /*1360*/  MOV R0, UR4 ;  /* 0x0000000400007c02 */ /* 0x000fe20008000f00 */
[----:B------:R-:W-:Y:S01]  /*1370*/  USHF.L.U32 UR27, UR12, 0x7, URZ ;  /* 0x000000070c1b7899 */ /* 0x000fe200080006ff */
[----:B------:R-:W-:-:S03]  /*1380*/  UMOV UR29, URZ ;  /* 0x000000ff001d7c82 */ /* 0x000fc60008000000 */
[----:B--2---:R2:W3:Y:S08]  /*1390*/  SYNCS.PHASECHK.TRANS64.TRYWAIT P2, [UR5+0x30], R0 ;  /* 0x00003000ff0075a7 */ /* 0x0044f00008041105 */
.L_x_18:
[----:B----4-:R-:W-:Y:S02]  /*13a0*/  UIADD3 UR11, UPT, UPT, UR30, 0x1, URZ ;  /* 0x000000011e0b7890 */ /* 0x010fe4000fffe0ff */
[----:B------:R-:W-:Y:S02]  /*13b0*/  USHF.L.U32 UR6, UR29, 0x7, URZ ;  /* 0x000000071d067899 */ /* 0x000fe400080006ff */
[----:B------:R-:W-:Y:S02]  /*13c0*/  ULEA UR5, UR30, UR23, 0x3 ;  /* 0x000000171e057291 */ /* 0x000fe4000f8e18ff */
[----:B------:R-:W-:Y:S02]  /*13d0*/  ULEA UR24, UR30, UR23, 0xe ;  /* 0x000000171e187291 */ /* 0x000fe4000f8e70ff */
[----:B------:R-:W-:Y:S02]  /*13e0*/  UISETP.NE.AND UP1, UPT, UR11, 0x6, UPT ;  /* 0x000000060b00788c */ /* 0x000fe4000bf25270 */
[----:B------:R-:W-:-:S02]  /*13f0*/  UIADD3 UR4, UPT, UPT, UR24, 0x4c00, URZ ;  /* 0x00004c0018047890 */ /* 0x000fc4000fffe0ff */
[----:B------:R-:W-:Y:S02]  /*1400*/  ULEA UR8, UR30, UR23, 0xa ;  /* 0x000000171e087291 */ /* 0x000fe4000f8e50ff */
[----:B------:R-:W-:Y:S02]  /*1410*/  UIADD3 UR19, UPT, UPT, UR29, UR29, URZ ;  /* 0x0000001d1d137290 */ /* 0x000fe4000fffe0ff */
[----:B------:R-:W-:Y:S02]  /*1420*/  UIADD3 UR24, UPT, UPT, UR24, 0x1cc00, URZ ;  /* 0x0001cc0018187890 */ /* 0x000fe4000fffe0ff */
[----:B------:R-:W-:Y:S02]  /*1430*/  USEL UR9, URZ, 0x1, UP1 ;  /* 0x00000001ff097887 */ /* 0x000fe40008800000 */
[----:B------:R-:W-:Y:S01]  /*1440*/  UISETP.GT.U32.AND UP0, UPT, UR29, 0x1e, UPT ;  /* 0x0000001e1d00788c */ /* 0x000fe2000bf04070 */
[----:B------:R-:W-:Y:S01]  /*1450*/  UMOV UR13, UR28 ;  /* 0x0000001c000d7c82 */ /* 0x000fe20008000000 */
[----:B------:R-:W-:Y:S01]  /*1460*/  UMOV UR25, UR5 ;  /* 0x0000000500197c82 */ /* 0x000fe20008000000 */
[----:B------:R-:W-:Y:S01]  /*1470*/  UMOV UR26, UR6 ;  /* 0x00000006001a7c82 */ /* 0x000fe20008000000 */
[----:B--23--:R-:W-:Y:S07]  /*1480*/  @P2 BRA `(.L_x_16) ;  /* 0x0000000000102947 */ /* 0x00cfee0003800000 */
[----:B------:R-:W-:-:S06]  /*1490*/  USHF.L.U32 UR16, UR31, 0x1f, URZ ;  /* 0x0000001f1f107899 */ /* 0x000fcc00080006ff */
[----:B--2---:R-:W-:-:S04]  /*14a0*/  MOV R0, UR16 ;  /* 0x0000001000007c02 */ /* 0x004fc80008000f00 */
[----:B------:R-:W2:Y:S02]  /*14b0*/  SYNCS.PHASECHK.TRANS64.TRYWAIT P0, [UR5+0x30], R0 ;  /* 0x00003000ff0075a7 */ /* 0x000ea40008001105 */
[----:B--2---:R-:W-:Y:S05]  /*14c0*/  @!P0 BRA `(.L_x_17) ;  /* 0x0000003400208947 */ /* 0x004fea0003800000 */
.L_x_16:
[----:B------:R-:W-:Y:S02]  /*14d0*/  ELECT P1, URZ, PT ;  /* 0x0000000000ff782f */ /* 0x000fe40003820000 */
[----:B------:R-:W-:Y:S01]  /*14e0*/  PLOP3.LUT P0, PT, PT, PT, UP0, 0x80, 0x8 ;  /* 0x000000000008781c */ /* 0x000fe20003f0f008 */
[----:B------:R-:W-:Y:S01]  /*14f0*/  ULOP3.LUT UR31, UR31, UR9, URZ, 0x3c, !UPT ;  /* 0x000000091f1f7292 */ /* 0x000fe2000f8e3cff */
[----:B------:R-:W-:Y:S01]  /*1500*/  PLOP3.LUT P2, PT, PT, PT, PT, 0x80, 0x8 ;  /* 0x000000000008781c */ /* 0x000fe20003f4f070 */
[----:B------:R-:W-:Y:S02]  /*1510*/  USEL UR30, UR11, URZ, UP1 ;  /* 0x000000ff0b1e7287 */ /* 0x000fe40008800000 */
[----:B------:R-:W-:Y:S02]  /*1520*/  UIADD3 UR16, UPT, UPT, UR8, 0x34c00, URZ ;  /* 0x00034c0008107890 */ /* 0x000fe4000fffe0ff */
[----:B------:R-:W-:Y:S02]  /*1530*/  UIADD3 UR8, UPT, UPT, UR8, 0x36400, URZ ;  /* 0x0003640008087890 */ /* 0x000fe4000fffe0ff */
[----:B------:R-:W-:-:S02]  /*1540*/  @!UP0 USHF.L.U32 UR21, UR31, 0x1f, URZ ;  /* 0x0000001f1f158899 */ /* 0x000fc400080006ff */
[----:B------:R-:W-:Y:S01]  /*1550*/  @!UP0 ULEA UR22, UR30, UR23, 0x3 ;  /* 0x000000171e168291 */ /* 0x000fe2000f8e18ff */
[----:B------:R4:W-:Y:S01]  /*1560*/  @P1 SYNCS.ARRIVE.TRANS64 RZ, [UR5], R3 ;  /* 0x00000003ffff19a7 */ /* 0x0009e20008000005 */
[----:B------:R-:W-:Y:S01]  /*1570*/  UMOV UR17, UR5 ;  /* 0x0000000500117c82 */ /* 0x000fe20008000000 */
[----:B------:R4:W-:Y:S01]  /*1580*/  UTMALDG.2D [UR4], [UR38], desc[URZ] ;  /* 0x0000ff04260075b4 */ /* 0x0009e20008009000 */
[----:B--2---:R-:W-:Y:S01]  /*1590*/  IMAD.U32 R0, RZ, RZ, UR21 ;  /* 0x00000015ff007e24 */ /* 0x004fe2000f8e00ff */
[----:B------:R-:W-:Y:S01]  /*15a0*/  UMOV UR9, UR5 ;  /* 0x0000000500097c82 */ /* 0x000fe20008000000 */
[----:B------:R-:W-:Y:S01]  /*15b0*/  UMOV UR11, UR19 ;  /* 0x00000013000b7c82 */ /* 0x000fe20008000000 */
[----:B------:R-:W-:Y:S01]  /*15c0*/  UIADD3 UR29, UPT, UPT, UR29, 0x1, URZ ;  /* 0x000000011d1d7890 */ /* 0x000fe2000fffe0ff */
[----:B------:R4:W-:Y:S03]  /*15d0*/  UTMALDG.3D [UR24], [UR36], desc[URZ] ;  /* 0x0000ff18240075b4 */ /* 0x0009e60008011000 */
[----:B------:R-:W-:Y:S01]  /*15e0*/  UISETP.NE.AND UP0, UPT, UR29, 0x20, UPT ;  /* 0x000000201d00788c */ /* 0x000fe2000bf05270 */
[----:B------:R4:W-:Y:S01]  /*15f0*/  UTMALDG.3D [UR16], [UR34], desc[URZ] ;  /* 0x0000ff10220075b4 */ /* 0x0009e20008011000 */
[----:B------:R4:W-:Y:S01]  /*1600*/  UTMALDG.4D [UR8], [UR32], desc[URZ] ;  /* 0x0000ff08200075b4 */ /* 0x0009e20008019000 */
[----:B------:R4:W2:Y:S06]  /*1610*/  @!P0 SYNCS.PHASECHK.TRANS64.TRYWAIT P2, [UR22+0x30], R0 ;  /* 0x00003000ff0085a7 */ /* 0x0008ac0008041116 */
[----:B------:R-:W-:Y:S05]  /*1620*/  BRA.U UP0, `(.L_x_18) ;  /* 0xfffffffd005c7547 */ /* 0x000fea000b83ffff */
[----:B----4-:R-:W-:Y:S02]  /*1630*/  LEA R3, R8, UR23, 0x3 ;  /* 0x0000001708037c11 */ /* 0x010fe4000f8e18ff */
[----:B------:R-:W-:-:S04]  /*1640*/  SHF.L.U32 R4, R2, 0x1f, RZ ;  /* 0x0000001f02047819 */ /* 0x000fc800000006ff */
[----:B------:R-:W3:Y:S02]  /*1650*/  SYNCS.PHASECHK.TRANS64.TRYWAIT P0, [R3+URZ+0x80], R4 ;  /* 0x00008004030075a7 */ /* 0x000ee400080011ff */
[----:B---3--:R-:W-:Y:S05]  /*1660*/  @!P0 BRA `(.L_x_19) ;  /* 0x0000003000d88947 */ /* 0x008fea0003800000 */
.L_x_65:
[C---:B------:R-:W-:Y:S01]  /*1670*/  LEA R4, R8.reuse, UR23, 0x4 ;  /* 0x0000001708047c11 */ /* 0x040fe2000f8e20ff */
[----:B------:R-:W-:Y:S02]  /*1680*/  VIADD R8, R8, 0x1 ;  /* 0x0000000108087836 */ /* 0x000fe40000000000 */
[----:B------:R-:W-:-:S03]  /*1690*/  IMAD.MOV.U32 R0, RZ, RZ, 0x1 ;  /* 0x00000001ff007424 */ /* 0x000fc600078e00ff */
[----:B---3--:R-:W3:Y:S01]  /*16a0*/  LDS.128 R4, [R4+0x37c10] ;  /* 0x037c100004047984 */ /* 0x008ee20000000c00 */
[C---:B------:R-:W-:Y:S01]  /*16b0*/  ISETP.NE.AND P1, PT, R8.reuse, 0x2, PT ;  /* 0x000000020800780c */ /* 0x040fe20003f25270 */
[----:B------:R4:W-:Y:S06]  /*16c0*/  MEMBAR.ALL.CTA ;  /* 0x0000000000007992 */ /* 0x0009ec0000008000 */
[----:B----4-:R-:W4:Y:S01]  /*16d0*/  FENCE.VIEW.ASYNC.S ;  /* 0x00000000000073c6 */ /* 0x010f220000000000 */
[----:B------:R-:W-:Y:S01]  /*16e0*/  SEL R8, R8, RZ, P1 ;  /* 0x000000ff08087207 */ /* 0x000fe20000800000 */
[----:B----4-:R4:W-:Y:S01]  /*16f0*/  SYNCS.ARRIVE.TRANS64.ART0 RZ, [R3+URZ+0x90], R0 ;  /* 0x0000900003ff79a7 */ /* 0x0109e200085000ff */
[----:B---3--:R-:W-:-:S02]  /*1700*/  ISETP.NE.AND P0, PT, R7, 0x1, PT ;  /* 0x000000010700780c */ /* 0x008fc40003f05270 */
[----:B------:R-:W-:Y:S02]  /*1710*/  R2UR UR20, R4 ;  /* 0x00000000041472ca */ /* 0x000fe400000e0000 */
[----:B------:R-:W-:Y:S02]  /*1720*/  R2UR UR12, R5 ;  /* 0x00000000050c72ca */ /* 0x000fe400000e0000 */
[----:B------:R-:W-:Y:S02]  /*1730*/  R2UR UR28, R6 ;  /* 0x00000000061c72ca */ /* 0x000fe400000e0000 */
[----:B----4-:R-:W-:-:S04]  /*1740*/  SEL R3, RZ, 0x1, P1 ;  /* 0x00000001ff037807 */ /* 0x010fc80000800000 */
[----:B------:R-:W-:Y:S01]  /*1750*/  LOP3.LUT R2, R2, R3, RZ, 0x3c, !PT ;  /* 0x0000000302027212 */ /* 0x000fe200078e3cff */
[----:B------:R-:W-:Y:S08]  /*1760*/  @!P0 BRA `(.L_x_20) ;  /* 0xfffffff800ec8947 */ /* 0x000ff0000383ffff */
.L_x_15:
[----:B------:R-:W-:Y:S02]  /*1770*/  UIADD3 UR4, UPT, UPT, UR30, 0x2, URZ ;  /* 0x000000021e047890 */ /* 0x000fe4000fffe0ff */
[----:B------:R-:W-:-:S04]  /*1780*/  UISETP.NE.AND UP0, UPT, UR30, 0x5, UPT ;  /* 0x000000051e00788c */ /* 0x000fc8000bf05270 */
[----:B------:R-:W-:-:S04]  /*1790*/  USEL UR4, UR4, 0x1, UP0 ;  /* 0x0000000104047887 */ /* 0x000fc80008000000 */
[----:B------:R-:W-:Y:S02]  /*17a0*/  UIADD3 UR5, UPT, UPT, UR4, 0x1, URZ ;  /* 0x0000000104057890 */ /* 0x000fe4000fffe0ff */
[----:B------:R-:W-:-:S04]  /*17b0*/  UISETP.NE.AND UP1, UPT, UR4, 0x6, UPT ;  /* 0x000000060400788c */ /* 0x000fc8000bf25270 */
[----:B------:R-:W-:Y:S02]  /*17c0*/  USEL UR5, UR5, 0x1, UP1 ;  /* 0x0000000105057887 */ /* 0x000fe40008800000 */
[----:B------:R-:W-:Y:S02]  /*17d0*/  UISETP.EQ.XOR UP1, UPT, UR30, 0x5, !UP1 ;  /* 0x000000051e00788c */ /* 0x000fe4000cf22a70 */
[----:B------:R-:W-:Y:S02]  /*17e0*/  UIADD3 UR4, UPT, UPT, UR5, 0x1, URZ ;  /* 0x0000000105047890 */ /* 0x000fe4000fffe0ff */
[----:B------:R-:W-:Y:S02]  /*17f0*/  UISETP.NE.AND UP0, UPT, UR5, 0x6, UPT ;  /* 0x000000060500788c */ /* 0x000fe4000bf05270 */
[----:B------:R-:W-:Y:S02]  /*1800*/  UISETP.EQ.XOR UP1, UPT, UR5, 0x6, UP1 ;  /* 0x000000060500788c */ /* 0x000fe40008f22a70 */
[----:B------:R-:W-:-:S04]  /*1810*/  USEL UR4, UR4, 0x1, UP0 ;  /* 0x0000000104047887 */ /* 0x000fc80008000000 */
[----:B------:R-:W-:Y:S02]  /*1820*/  UIADD3 UR5, UPT, UPT, UR4, 0x1, URZ ;  /* 0x0000000104057890 */ /* 0x000fe4000fffe0ff */
[----:B------:R-:W-:Y:S02]  /*1830*/  UISETP.NE.AND UP0, UPT, UR4, 0x6, UPT ;  /* 0x000000060400788c */ /* 0x000fe4000bf05270 */
[----:B------:R-:W-:Y:S02]  /*1840*/  UISETP.EQ.XOR UP1, UPT, UR4, 0x6, UP1 ;  /* 0x000000060400788c */ /* 0x000fe40008f22a70 */
[----:B------:R-:W-:-:S04]  /*1850*/  USEL UR5, UR5, 0x1, UP0 ;  /* 0x0000000105057887 */ /* 0x000fc80008000000 */
[----:B------:R-:W-:Y:S02]  /*1860*/  UISETP.EQ.XOR UP1, UPT, UR5, 0x6, UP1 ;  /* 0x000000060500788c */ /* 0x000fe40008f22a70 */
[----:B------:R-:W-:Y:S02]  /*1870*/  UISETP.NE.AND UP0, UPT, UR5, 0x6, UPT ;  /* 0x000000060500788c */ /* 0x000fe4000bf05270 */
[----:B------:R-:W-:Y:S02]  /*1880*/  USEL UR4, URZ, 0x1, !UP1 ;  /* 0x00000001ff047887 */ /* 0x000fe4000c800000 */
[----:B------:R-:W-:Y:S02]  /*1890*/  USEL UR5, UR5, URZ, UP0 ;  /* 0x000000ff05057287 */ /* 0x000fe40008000000 */
[----:B------:R-:W-:Y:S02]  /*18a0*/  ULOP3.LUT UR4, UR31, UR4, URZ, 0x3c, !UPT ;  /* 0x000000041f047292 */ /* 0x000fe4000f8e3cff */
[----:B------:R-:W-:-:S02]  /*18b0*/  ULEA UR5, UR5, UR23, 0x3 ;  /* 0x0000001705057291 */ /* 0x000fc4000f8e18ff */
[----:B------:R-:W-:-:S06]  /*18c0*/  USHF.L.U32 UR4, UR4, 0x1f, URZ ;  /* 0x0000001f04047899 */ /* 0x000fcc00080006ff */
[----:B------:R-:W-:-:S04]  /*18d0*/  MOV R0, UR4 ;  /* 0x0000000400007c02 */ /* 0x000fc80008000f00 */
[----:B------:R-:W3:Y:S02]  /*18e0*/  SYNCS.PHASECHK.TRANS64.TRYWAIT P0, [UR5+0x30], R0 ;  /* 0x00003000ff0075a7 */ /* 0x000ee40008001105 */
[----:B---3--:R-:W-:Y:S05]  /*18f0*/  @!P0 BRA `(.L_x_21) ;  /* 0x00000030004c8947 */ /* 0x008fea0003800000 */
.L_x_67:
[----:B------:R-:W-:-:S13]  /*1900*/  ELECT P0, URZ, PT ;  /* 0x0000000000ff782f */ /* 0x000fda0003800000 */
[----:B---3--:R-:W-:-:S04]  /*1910*/  @P0 MOV R0, 0x8800 ;  /* 0x0000880000000802 */ /* 0x008fc80000000f00 */
[----:B------:R3:W-:Y:S03]  /*1920*/  @P0 SYNCS.ARRIVE.TRANS64 RZ, [UR5], R0 ;  /* 0x00000000ffff09a7 */ /* 0x0007e60008000005 */
.L_x_13:
[----:B------:R-:W-:-:S13]  /*1930*/  ISETP.NE.AND P0, PT, R121, 0x4, PT ;  /* 0x000000047900780c */ /* 0x000fda0003f05270 */
[----:B------:R-:W-:Y:S05]  /*1940*/  @P0 BRA `(.L_x_22) ;  /* 0x0000000800f80947 */ /* 0x000fea0003800000 */
[----:B------:R-:W4:Y:S08]  /*1950*/  S2UR UR12, SR_CgaCtaId ;  /* 0x00000000000c79c3 */ /* 0x000f300000008800 */
[----:B------:R-:W-:Y:S06]  /*1960*/  BAR.SYNC.DEFER_BLOCKING 0x3, 0xa0 ;  /* 0x00c2800000007b1d */ /* 0x000fec0000010000 */
[----:B------:R-:W-:-:S02]  /*1970*/  UMOV UR4, 0x400 ;  /* 0x0000040000047882 */ /* 0x000fc40000000000 */
[----:B----4-:R-:W-:-:S09]  /*1980*/  ULEA UR12, UR12, UR4, 0x18 ;  /* 0x000000040c0c7291 */ /* 0x010fd2000f8ec0ff */
[----:B---3--:R-:W3:Y:S01]  /*1990*/  LDS R0, [UR12+0xa8] ;  /* 0x0000a80cff007984 */ /* 0x008ee20008000800 */
[----:B------:R-:W4:Y:S02]  /*19a0*/  SYNCS.PHASECHK.TRANS64.TRYWAIT P0, [UR12+0x80], RZ ;  /* 0x000080ffff0075a7 */ /* 0x000f24000800110c */
[----:B---34-:R-:W-:Y:S05]  /*19b0*/  @!P0 BRA `(.L_x_23) ;  /* 0x00000030003c8947 */ /* 0x018fea0003800000 */
.L_x_69:
[----:B------:R-:W4:Y:S01]  /*19c0*/  LDS R3, [UR12+0x37c1c] ;  /* 0x037c1c0cff037984 */ /* 0x000f220008000800 */
[----:B---3--:R-:W-:Y:S01]  /*19d0*/  IMAD.MOV.U32 R2, RZ, RZ, 0x1 ;  /* 0x00000001ff027424 */ /* 0x008fe200078e00ff */
[----:B------:R-:W-:Y:S01]  /*19e0*/  R2UR UR32, R0 ;  /* 0x00000000002072ca */ /* 0x000fe200000e0000 */
[----:B------:R-:W-:Y:S01]  /*19f0*/  HFMA2 R0, -RZ, RZ, 0, 5.9604644775390625e-08 ;  /* 0x00000001ff007431 */ /* 0x000fe200000001ff */
[----:B------:R3:W-:Y:S06]  /*1a00*/  MEMBAR.ALL.CTA ;  /* 0x0000000000007992 */ /* 0x0007ec0000008000 */
[----:B---3--:R-:W3:Y:S01]  /*1a10*/  FENCE.VIEW.ASYNC.S ;  /* 0x00000000000073c6 */ /* 0x008ee20000000000 */
[----:B------:R-:W-:Y:S01]  /*1a20*/  IMAD.MOV.U32 R6, RZ, RZ, 0x1 ;  /* 0x00000001ff067424 */ /* 0x000fe200078e00ff */
[----:B---3--:R3:W-:Y:S01]  /*1a30*/  SYNCS.ARRIVE.TRANS64.ART0 RZ, [UR12+0x90], R2 ;  /* 0x00009002ffff79a7 */ /* 0x0087e2000850000c */
[----:B----4-:R-:W-:-:S13]  /*1a40*/  ISETP.NE.AND P0, PT, R3, 0x1, PT ;  /* 0x000000010300780c */ /* 0x010fda0003f05270 */
[----:B---3--:R-:W-:Y:S05]  /*1a50*/  @P0 BRA `(.L_x_24) ;  /* 0x0000000800840947 */ /* 0x008fea0003800000 */
[----:B------:R-:W-:Y:S01]  /*1a60*/  UIADD3 UR10, UPT, UPT, UR32, 0x100, URZ ;  /* 0x00000100200a7890 */ /* 0x000fe2000fffe0ff */
[----:B------:R-:W-:Y:S01]  /*1a70*/  MOV R5, 0x1 ;  /* 0x0000000100057802 */ /* 0x000fe20000000f00 */
[----:B------:R-:W-:Y:S01]  /*1a80*/  UIADD3 UR8, UPT, UPT, UR32, 0x104, URZ ;  /* 0x0000010420087890 */ /* 0x000fe2000fffe0ff */
[----:B------:R-:W-:Y:S01]  /*1a90*/  MOV R4, RZ ;  /* 0x000000ff00047202 */ /* 0x000fe20000000f00 */
[----:B------:R-:W-:Y:S01]  /*1aa0*/  UIADD3 UR6, UPT, UPT, UR32, -0x7fffff00, URZ ;  /* 0x8000010020067890 */ /* 0x000fe2000fffe0ff */
[----:B------:R-:W-:Y:S01]  /*1ab0*/  MOV R6, 0x1 ;  /* 0x0000000100067802 */ /* 0x000fe20000000f00 */
[----:B------:R-:W-:Y:S02]  /*1ac0*/  UIADD3 UR4, UPT, UPT, UR32, -0x7ffffefc, URZ ;  /* 0x8000010420047890 */ /* 0x000fe4000fffe0ff */
[----:B------:R-:W-:Y:S02]  /*1ad0*/  UIADD3 UR11, UPT, UPT, UR32, 0x110, URZ ;  /* 0x00000110200b7890 */ /* 0x000fe4000fffe0ff */
[----:B------:R-:W-:-:S02]  /*1ae0*/  UIADD3 UR9, UPT, UPT, UR32, 0x114, URZ ;  /* 0x0000011420097890 */ /* 0x000fc4000fffe0ff */
[----:B------:R-:W-:Y:S02]  /*1af0*/  UIADD3 UR7, UPT, UPT, UR32, -0x7ffffef0, URZ ;  /* 0x8000011020077890 */ /* 0x000fe4000fffe0ff */
[----:B------:R-:W-:Y:S02]  /*1b00*/  USHF.R.U32.HI UR18, URZ, 0x1, UR10 ;  /* 0x00000001ff127899 */ /* 0x000fe4000801160a */
[----:B------:R-:W-:Y:S02]  /*1b10*/  USHF.R.U32.HI UR17, URZ, 0x1, UR6 ;  /* 0x00000001ff117899 */ /* 0x000fe40008011606 */
[----:B------:R-:W-:Y:S01]  /*1b20*/  USHF.R.U32.HI UR16, URZ, 0x1, UR8 ;  /* 0x00000001ff107899 */ /* 0x000fe20008011608 */
[----:B------:R-:W-:Y:S01]  /*1b30*/  UMOV UR34, 0x8a02000 ;  /* 0x08a0200000227882 */ /* 0x000fe20000000000 */
[----:B------:R-:W-:Y:S02]  /*1b40*/  UIADD3 UR5, UPT, UPT, UR32, -0x7ffffeec, URZ ;  /* 0x8000011420057890 */ /* 0x000fe4000fffe0ff */
[----:B------:R-:W-:-:S02]  /*1b50*/  USHF.R.U32.HI UR13, URZ, 0x1, UR4 ;  /* 0x00000001ff0d7899 */ /* 0x000fc40008011604 */
[----:B------:R-:W-:Y:S02]  /*1b60*/  UIADD3 UR19, UPT, UPT, UR12, 0x36400, URZ ;  /* 0x000364000c137890 */ /* 0x000fe4000fffe0ff */
[----:B------:R-:W-:Y:S02]  /*1b70*/  UIADD3 UR20, UPT, UPT, UR12, 0x34c00, URZ ;  /* 0x00034c000c147890 */ /* 0x000fe4000fffe0ff */
[----:B------:R-:W-:Y:S02]  /*1b80*/  UIADD3 UR21, UPT, UPT, UR12, 0x4c00, URZ ;  /* 0x00004c000c157890 */ /* 0x000fe4000fffe0ff */
[----:B------:R-:W-:Y:S02]  /*1b90*/  UIADD3 UR22, UPT, UPT, UR12, 0x1cc00, URZ ;  /* 0x0001cc000c167890 */ /* 0x000fe4000fffe0ff */
[----:B------:R-:W-:Y:S02]  /*1ba0*/  USEL UR23, URZ, 0x4000, UP6 ;  /* 0x00004000ff177887 */ /* 0x000fe4000b000000 */
[----:B------:R-:W-:-:S02]  /*1bb0*/  USHF.R.U32.HI UR46, URZ, 0x1a, UR11 ;  /* 0x0000001aff2e7899 */ /* 0x000fc4000801160b */
[----:B------:R-:W-:Y:S02]  /*1bc0*/  USHF.R.U32.HI UR40, URZ, 0x1a, UR7 ;  /* 0x0000001aff287899 */ /* 0x000fe40008011607 */
[----:B------:R-:W-:Y:S02]  /*1bd0*/  USHF.R.U32.HI UR36, URZ, 0x1a, UR9 ;  /* 0x0000001aff247899 */ /* 0x000fe40008011609 */
[----:B------:R-:W-:Y:S02]  /*1be0*/  USEL UR34, UR34, 0x8a00000, !UP5 ;  /* 0x08a0000022227887 */ /* 0x000fe4000e800000 */
[----:B------:R-:W-:Y:S02]  /*1bf0*/  ULOP3.LUT UR18, UR18, 0x60000000, URZ, 0xc0, !UPT ;  /* 0x6000000012127892 */ /* 0x000fe4000f8ec0ff */
[----:B------:R-:W-:Y:S02]  /*1c00*/  ULOP3.LUT UR17, UR17, 0x60000000, URZ, 0xc0, !UPT ;  /* 0x6000000011117892 */ /* 0x000fe4000f8ec0ff */
[----:B------:R-:W-:-:S02]  /*1c10*/  ULOP3.LUT UR16, UR16, 0x60000000, URZ, 0xc0, !UPT ;  /* 0x6000000010107892 */ /* 0x000fc4000f8ec0ff */
[----:B------:R-:W-:Y:S02]  /*1c20*/  USHF.R.U32.HI UR35, URZ, 0x1a, UR5 ;  /* 0x0000001aff237899 */ /* 0x000fe40008011605 */
[----:B------:R-:W-:Y:S02]  /*1c30*/  ULOP3.LUT UR13, UR13, 0x60000000, URZ, 0xc0, !UPT ;  /* 0x600000000d0d7892 */ /* 0x000fe4000f8ec0ff */
[----:B------:R-:W-:Y:S02]  /*1c40*/  USHF.R.U32.HI UR19, URZ, 0x4, UR19 ;  /* 0x00000004ff137899 */ /* 0x000fe40008011613 */
[----:B------:R-:W-:Y:S02]  /*1c50*/  USHF.R.U32.HI UR20, URZ, 0x4, UR20 ;  /* 0x00000004ff147899 */ /* 0x000fe40008011614 */
[----:B------:R-:W-:Y:S02]  /*1c60*/  USHF.R.U32.HI UR21, URZ, 0x4, UR21 ;  /* 0x00000004ff157899 */ /* 0x000fe40008011615 */
[----:B------:R-:W-:-:S02]  /*1c70*/  USHF.R.U32.HI UR22, URZ, 0x4, UR22 ;  /* 0x00000004ff167899 */ /* 0x000fc40008011616 */
[----:B------:R-:W-:Y:S02]  /*1c80*/  UIADD3 UR34, UPT, UPT, UR23, UR34, URZ ;  /* 0x0000002217227290 */ /* 0x000fe4000fffe0ff */
[----:B------:R-:W-:Y:S02]  /*1c90*/  ULOP3.LUT UR46, UR18, 0x30, UR46, 0xf8, !UPT ;  /* 0x00000030122e7892 */ /* 0x000fe4000f8ef82e */
[----:B------:R-:W-:Y:S02]  /*1ca0*/  ULOP3.LUT UR40, UR17, 0x30, UR40, 0xf8, !UPT ;  /* 0x0000003011287892 */ /* 0x000fe4000f8ef828 */
[----:B------:R-:W-:Y:S02]  /*1cb0*/  ULOP3.LUT UR36, UR16, 0x30, UR36, 0xf8, !UPT ;  /* 0x0000003010247892 */ /* 0x000fe4000f8ef824 */
[----:B------:R-:W-:Y:S02]  /*1cc0*/  ULOP3.LUT UR35, UR13, 0x30, UR35, 0xf8, !UPT ;  /* 0x000000300d237892 */ /* 0x000fe4000f8ef823 */
[----:B------:R-:W-:-:S02]  /*1cd0*/  ULOP3.LUT UR19, UR19, 0x3fc0, URZ, 0xc0, !UPT ;  /* 0x00003fc013137892 */ /* 0x000fc4000f8ec0ff */
[----:B------:R-:W-:Y:S02]  /*1ce0*/  ULOP3.LUT UR20, UR20, 0x3fc0, URZ, 0xc0, !UPT ;  /* 0x00003fc014147892 */ /* 0x000fe4000f8ec0ff */
[----:B------:R-:W-:Y:S02]  /*1cf0*/  ULOP3.LUT UR21, UR21, 0x3fc0, URZ, 0xc0, !UPT ;  /* 0x00003fc015157892 */ /* 0x000fe4000f8ec0ff */
[----:B------:R-:W-:Y:S02]  /*1d00*/  ULOP3.LUT UR22, UR22, 0x3fc0, URZ, 0xc0, !UPT ;  /* 0x00003fc016167892 */ /* 0x000fe4000f8ec0ff */
[----:B------:R-:W-:Y:S02]  /*1d10*/  ULOP3.LUT UR47, UR46, UR34, URZ, 0xfc, !UPT ;  /* 0x000000222e2f7292 */ /* 0x000fe4000f8efcff */
[----:B------:R-:W-:Y:S02]  /*1d20*/  ULOP3.LUT UR41, UR40, UR34, URZ, 0xfc, !UPT ;  /* 0x0000002228297292 */ /* 0x000fe4000f8efcff */
[----:B------:R-:W-:-:S02]  /*1d30*/  ULOP3.LUT UR37, UR36, UR34, URZ, 0xfc, !UPT ;  /* 0x0000002224257292 */ /* 0x000fc4000f8efcff */
[----:B------:R-:W-:Y:S02]  /*1d40*/  ULOP3.LUT UR35, UR35, UR34, URZ, 0xfc, !UPT ;  /* 0x0000002223237292 */ /* 0x000fe4000f8efcff */
[----:B------:R-:W-:Y:S02]  /*1d50*/  ULOP3.LUT UR19, UR19, 0x10000, URZ, 0xfc, !UPT ;  /* 0x0001000013137892 */ /* 0x000fe4000f8efcff */
[----:B------:R-:W-:Y:S02]  /*1d60*/  ULOP3.LUT UR20, UR20, 0x10000, URZ, 0xfc, !UPT ;  /* 0x0001000014147892 */ /* 0x000fe4000f8efcff */
[----:B------:R-:W-:Y:S02]  /*1d70*/  ULOP3.LUT UR21, UR21, 0x10000, URZ, 0xfc, !UPT ;  /* 0x0001000015157892 */ /* 0x000fe4000f8efcff */
[----:B------:R-:W-:Y:S01]  /*1d80*/  ULOP3.LUT UR22, UR22, 0x10000, URZ, 0xfc, !UPT ;  /* 0x0001000016167892 */ /* 0x000fe2000f8efcff */
[----:B------:R-:W-:Y:S01]  /*1d90*/  UMOV UR31, URZ ;  /* 0x000000ff001f7c82 */ /* 0x000fe20008000000 */
[----:B------:R-:W-:Y:S01]  /*1da0*/  UMOV UR30, URZ ;  /* 0x000000ff001e7c82 */ /* 0x000fe20008000000 */
[----:B------:R-:W-:Y:S01]  /*1db0*/  UMOV UR29, URZ ;  /* 0x000000ff001d7c82 */ /* 0x000fe20008000000 */
[----:B------:R-:W-:Y:S01]  /*1dc0*/  UMOV UR46, URZ ;  /* 0x000000ff002e7c82 */ /* 0x000fe20008000000 */
[----:B------:R-:W-:Y:S01]  /*1dd0*/  UMOV UR40, URZ ;  /* 0x000000ff00287c82 */ /* 0x000fe20008000000 */
[----:B------:R-:W-:Y:S01]  /*1de0*/  UMOV UR36, URZ ;  /* 0x000000ff00247c82 */ /* 0x000fe20008000000 */
[----:B------:R-:W-:-:S05]  /*1df0*/  UMOV UR34, URZ ;  /* 0x000000ff00227c82 */ /* 0x000fca0008000000 */
.L_x_31:
[----:B------:R-:W-:Y:S01]  /*1e00*/  USHF.L.U32 UR13, UR30, 0x1f, URZ ;  /* 0x0000001f1e0d7899 */ /* 0x000fe200080006ff */
[----:B------:R-:W-:Y:S01]  /*1e10*/  SHF.L.U32 R2, R6, 0x1f, RZ ;  /* 0x0000001f06027819 */ /* 0x000fe200000006ff */
[----:B------:R-:W-:Y:S02]  /*1e20*/  ULEA UR16, UR29, UR12, 0x3 ;  /* 0x0000000c1d107291 */ /* 0x000fe4000f8e18ff */
[----:B------:R-:W-:Y:S02]  /*1e30*/  ULEA UR18, UR31, UR12, 0x3 ;  /* 0x0000000c1f127291 */ /* 0x000fe4000f8e18ff */
[----:B------:R-:W-:Y:S01]  /*1e40*/  MOV R0, UR13 ;  /* 0x0000000d00007c02 */ /* 0x000fe20008000f00 */
[----:B------:R-:W-:Y:S02]  /*1e50*/  ULEA UR17, UR31, UR32, 0x7 ;  /* 0x000000201f117291 */ /* 0x000fe4000f8e38ff */
[----:B------:R-:W-:Y:S02]  /*1e60*/  UPLOP3.LUT UP2, UPT, UPT, UPT, UPT, 0x40, 0x4 ;  /* 0x000000000004789c */ /* 0x000fe40003f4e870 */
[----:B------:R3:W4:Y:S02]  /*1e70*/  SYNCS.PHASECHK.TRANS64.TRYWAIT P1, [UR16], R0 ;  /* 0x00000000ff0075a7 */ /* 0x0007240008021110 */
[----:B------:R-:W5:Y:S02]  /*1e80*/  SYNCS.PHASECHK.TRANS64.TRYWAIT P0, [UR18+0x70], R2 ;  /* 0x00007002ff0075a7 */ /* 0x000f640008001112 */
[----:B---345:R-:W-:Y:S05]  /*1e90*/  @P0 BRA `(.L_x_25) ;  /* 0x0000000000080947 */ /* 0x038fea0003800000 */
[----:B------:R-:W3:Y:S02]  /*1ea0*/  SYNCS.PHASECHK.TRANS64.TRYWAIT P0, [UR18+0x70], R2 ;  /* 0x00007002ff0075a7 */ /* 0x000ee40008001112 */
[----:B---3--:R-:W-:Y:S05]  /*1eb0*/  @!P0 BRA `(.L_x_26) ;  /* 0x0000002c00148947 */ /* 0x008fea0003800000 */
.L_x_25:
[----:B------:R-:W-:-:S05]  /*1ec0*/  UMOV UR27, URZ ;  /* 0x000000ff001b7c82 */ /* 0x000fca0008000000 */
.L_x_29:
[----:B------:R-:W-:Y:S02]  /*1ed0*/  USHF.L.U32 UR28, UR29, 0xa, URZ ;  /* 0x0000000a1d1c7899 */ /* 0x000fe400080006ff */
[----:B------:R-:W-:Y:S02]  /*1ee0*/  UIADD3 UR23, UPT, UPT, UR29, 0x1, URZ ;  /* 0x000000011d177890 */ /* 0x000fe4000fffe0ff */
[----:B------:R-:W-:Y:S02]  /*1ef0*/  UISETP.GT.U32.AND UP0, UPT, UR27, 0x1e, UPT ;  /* 0x0000001e1b00788c */ /* 0x000fe4000bf04070 */
[----:B------:R-:W-:Y:S02]  /*1f00*/  UIADD3 UR16, UPT, UPT, UR28, 0x6, URZ ;  /* 0x000000061c107890 */ /* 0x000fe4000fffe0ff */
[----:B----4-:R-:W-:Y:S02]  /*1f10*/  ULEA UR58, UR29, UR20, 0x6 ;  /* 0x000000141d3a7291 */ /* 0x010fe4000f8e30ff */
[----:B------:R-:W-:Y:S01]  /*1f20*/  ULEA UR54, UR29, UR19, 0x6 ;  /* 0x000000131d367291 */ /* 0x000fe2000f8e30ff */
[----:B------:R-:W-:Y:S01]  /*1f30*/  PLOP3.LUT P0, PT, PT, PT, UP0, 0x80, 0x8 ;  /* 0x000000000008781c */ /* 0x000fe20003f0f008 */
[----:B------:R-:W-:Y:S02]  /*1f40*/  ULEA UR13, UR29, UR12, 0x3 ;  /* 0x0000000c1d0d7291 */ /* 0x000fe4000f8e18ff */
[----:B------:R-:W-:Y:S02]  /*1f50*/  UISETP.NE.AND UP1, UPT, UR23, 0x6, UPT ;  /* 0x000000061700788c */ /* 0x000fe4000bf25270 */
[----:B------:R-:W-:Y:S02]  /*1f60*/  UIADD3 UR50, UPT, UPT, UR28, UR22, URZ ;  /* 0x000000161c327290 */ /* 0x000fe4000fffe0ff */
[----:B------:R-:W-:Y:S02]  /*1f70*/  UIADD3 UR48, UPT, UPT, UR28, UR21, URZ ;  /* 0x000000151c307290 */ /* 0x000fe4000fffe0ff */
[----:B------:R-:W-:Y:S02]  /*1f80*/  UIADD3 UR44, UPT, UPT, UR22, 0x2, UR28 ;  /* 0x00000002162c7890 */ /* 0x000fe4000fffe01c */
[----:B------:R-:W-:Y:S02]  /*1f90*/  UIADD3 UR42, UPT, UPT, UR21, 0x2, UR28 ;  /* 0x00000002152a7890 */ /* 0x000fe4000fffe01c */
[----:B------:R-:W-:Y:S02]  /*1fa0*/  UIADD3 UR38, UPT, UPT, UR22, 0x4, UR28 ;  /* 0x0000000416267890 */ /* 0x000fe4000fffe01c */
[----:B------:R-:W-:Y:S02]  /*1fb0*/  UIADD3 UR26, UPT, UPT, UR16, UR22, URZ ;  /* 0x00000016101a7290 */ /* 0x000fe4000fffe0ff */
[----:B------:R-:W-:Y:S02]  /*1fc0*/  UIADD3 UR56, UPT, UPT, UR58, 0x20, URZ ;  /* 0x000000203a387890 */ /* 0x000fe4000fffe0ff */
[----:B------:R-:W-:Y:S02]  /*1fd0*/  UIADD3 UR52, UPT, UPT, UR54, 0x20, URZ ;  /* 0x0000002036347890 */ /* 0x000fe4000fffe0ff */
[----:B------:R-:W-:Y:S02]  /*1fe0*/  UIADD3 UR28, UPT, UPT, UR21, 0x4, UR28 ;  /* 0x00000004151c7890 */ /* 0x000fe4000fffe01c */
[----:B------:R-:W-:Y:S02]  /*1ff0*/  UIADD3 UR25, UPT, UPT, UR13, 0x30, URZ ;  /* 0x000000300d197890 */ /* 0x000fe4000fffe0ff */
[----:B------:R-:W-:Y:S02]  /*2000*/  USEL UR24, URZ, 0x1, UP1 ;  /* 0x00000001ff187887 */ /* 0x000fe40008800000 */
[----:B------:R-:W-:Y:S02]  /*2010*/  UIADD3 UR16, UPT, UPT, UR16, UR21, URZ ;  /* 0x0000001510107290 */ /* 0x000fe4000fffe0ff */
[----:B------:R-:W-:Y:S01]  /*2020*/  USEL UR29, UR23, URZ, UP1 ;  /* 0x000000ff171d7287 */ /* 0x000fe20008800000 */
[----:B------:R-:W-:Y:S01]  /*2030*/  UMOV UR59, 0x4008 ;  /* 0x00004008003b7882 */ /* 0x000fe20000000000 */
        /* <DEDUP_REMOVED lines=8> */
[----:B---3--:R-:W-:Y:S05]  /*20c0*/  @P1 BRA `(.L_x_27) ;  /* 0x0000000000101947 */ /* 0x008fea0003800000 */
[----:B------:R-:W-:Y:S06]  /*20d0*/  USHF.L.U32 UR23, UR30, 0x1f, URZ ;  /* 0x0000001f1e177899 */ /* 0x000fec00080006ff */
[----:B---3--:R-:W-:Y:S04]  /*20e0*/  MOV R0, UR23 ;  /* 0x0000001700007c02 */ /* 0x008fe80008000f00 */
[----:B------:R-:W3:Y:S02]  /*20f0*/  SYNCS.PHASECHK.TRANS64.TRYWAIT P1, [UR13], R0 ;  /* 0x00000000ff0075a7 */ /* 0x000ee4000802110d */
[----:B---3--:R-:W-:Y:S05]  /*2100*/  @!P1 BRA `(.L_x_28) ;  /* 0x00000028009c9947 */ /* 0x008fea0003800000 */
.L_x_27:
[----:B------:R-:W-:Y:S01]  /*2110*/  ULOP3.LUT UR30, UR30, UR24, URZ, 0x3c, !UPT ;  /* 0x000000181e1e7292 */ /* 0x000fe2000f8e3cff */
[----:B------:R-:W-:Y:S01]  /*2120*/  PLOP3.LUT P1, PT, PT, PT, PT, 0x80, 0x8 ;  /* 0x000000000008781c */ /* 0x000fe20003f2f070 */
[----:B------:R-:W-:Y:S01]  /*2130*/  UIADD3 UR27, UPT, UPT, UR27, 0x1, URZ ;  /* 0x000000011b1b7890 */ /* 0x000fe2000fffe0ff */
[----:B------:R4:W-:Y:S01]  /*2140*/  UTCCP.T.S.4x32dp128bit tmem[UR32+0x100], gdesc[UR58] ;  /* 0x0001003a200079e7 */ /* 0x0009e20009100000 */
[----:B------:R-:W-:Y:S01]  /*2150*/  UMOV UR64, UR16 ;  /* 0x0000001000407c82 */ /* 0x000fe20008000000 */
[----:B------:R-:W-:Y:S01]  /*2160*/  @!UP0 USHF.L.U32 UR13, UR30, 0x1f, URZ ;  /* 0x0000001f1e0d8899 */ /* 0x000fe200080006ff */
[----:B------:R4:W-:Y:S01]  /*2170*/  UTCCP.T.S.4x32dp128bit tmem[UR32+0x104], gdesc[UR56] ;  /* 0x00010438200079e7 */ /* 0x0009e20009100000 */
[----:B------:R-:W-:Y:S01]  /*2180*/  @!UP0 ULEA UR16, UR29, UR12, 0x3 ;  /* 0x0000000c1d108291 */ /* 0x000fe2000f8e18ff */
[----:B------:R4:W-:Y:S01]  /*2190*/  UTCCP.T.S.4x32dp128bit tmem[UR32+0x110], gdesc[UR54] ;  /* 0x00011036200079e7 */ /* 0x0009e20009100000 */
[----:B------:R4:W-:Y:S01]  /*21a0*/  UTCCP.T.S.4x32dp128bit tmem[UR32+0x114], gdesc[UR52] ;  /* 0x00011434200079e7 */ /* 0x0009e20009100000 */
[----:B------:R4:W-:Y:S01]  /*21b0*/  UTCQMMA gdesc[UR48], gdesc[UR50], tmem[UR17], tmem[UR46], idesc[UR47], tmem[UR10], UP2 ;  /* 0x000a2e3230007dea */ /* 0x0009e20009000311 */
[----:B------:R-:W-:Y:S01]  /*21c0*/  UMOV UR60, UR28 ;  /* 0x0000001c003c7c82 */ /* 0x000fe20008000000 */
[----:B------:R-:W-:Y:S01]  /*21d0*/  UMOV UR61, 0x40004040 ;  /* 0x40004040003d7882 */ /* 0x000fe20000000000 */
[----:B---3--:R-:W-:Y:S01]  /*21e0*/  MOV R0, UR13 ;  /* 0x0000000d00007c02 */ /* 0x008fe20008000f00 */
[----:B------:R4:W-:Y:S01]  /*21f0*/  UTCQMMA gdesc[UR42], gdesc[UR44], tmem[UR17], tmem[UR40], idesc[UR41], tmem[UR6], UPT ;  /* 0x0006282c2a007dea */ /* 0x0009e2000b800311 */
[----:B------:R-:W-:Y:S01]  /*2200*/  UMOV UR62, UR26 ;  /* 0x0000001a003e7c82 */ /* 0x000fe20008000000 */
[----:B------:R-:W-:Y:S01]  /*2210*/  UMOV UR63, 0x40004040 ;  /* 0x40004040003f7882 */ /* 0x000fe20000000000 */
[----:B------:R-:W-:Y:S01]  /*2220*/  UMOV UR65, 0x40004040 ;  /* 0x4000404000417882 */ /* 0x000fe20000000000 */
[----:B------:R4:W-:Y:S01]  /*2230*/  UTCQMMA gdesc[UR60], gdesc[UR38], tmem[UR17], tmem[UR36], idesc[UR37], tmem[UR8], UPT ;  /* 0x000824263c007dea */ /* 0x0009e2000b800311 */
[----:B------:R4:W-:Y:S01]  /*2240*/  UTCQMMA gdesc[UR64], gdesc[UR62], tmem[UR17], tmem[UR34], idesc[UR35], tmem[UR4], UPT ;  /* 0x0004223e40007dea */ /* 0x0009e2000b800311 */
[----:B------:R4:W-:Y:S01]  /*2250*/  UTCBAR [UR25], URZ ;  /* 0x000000ff190073e9 */ /* 0x0009e200080000ff */
[----:B------:R4:W3:Y:S01]  /*2260*/  @!P0 SYNCS.PHASECHK.TRANS64.TRYWAIT P1, [UR16], R0 ;  /* 0x00000000ff0085a7 */ /* 0x0008e20008021110 */
[----:B------:R-:W-:Y:S02]  /*2270*/  UISETP.NE.AND UP0, UPT, UR27, 0x20, UPT ;  /* 0x000000201b00788c */ /* 0x000fe4000bf05270 */
[----:B------:R-:W-:Y:S07]  /*2280*/  UPLOP3.LUT UP2, UPT, UPT, UPT, UPT, 0x80, 0x8 ;  /* 0x000000000008789c */ /* 0x000fee0003f4f070 */
[----:B------:R-:W-:Y:S05]  /*2290*/  BRA.U UP0, `(.L_x_29) ;  /* 0xfffffffd000c7547 */ /* 0x000fea000b83ffff */
[----:B------:R-:W-:Y:S01]  /*22a0*/  UIADD3 UR31, UPT, UPT, UR31, 0x1, URZ ;  /* 0x000000011f1f7890 */ /* 0x000fe2000fffe0ff */
[----:B----4-:R-:W-:Y:S01]  /*22b0*/  LEA R0, R5, UR12, 0x3 ;  /* 0x0000000c05007c11 */ /* 0x010fe2000f8e18ff */
[----:B------:R-:W-:Y:S01]  /*22c0*/  UIADD3 UR18, UPT, UPT, UR18, 0x60, URZ ;  /* 0x0000006012127890 */ /* 0x000fe2000fffe0ff */
[----:B------:R-:W-:Y:S01]  /*22d0*/  IMAD.U32 R3, R4, -0x80000000, RZ ;  /* 0x8000000004037824 */ /* 0x000fe200078e00ff */
[----:B------:R-:W-:-:S04]  /*22e0*/  UISETP.NE.AND UP0, UPT, UR31, 0x2, UPT ;  /* 0x000000021f00788c */ /* 0x000fc8000bf05270 */
[----:B------:R-:W-:Y:S02]  /*22f0*/  USEL UR13, URZ, 0x1, UP0 ;  /* 0x00000001ff0d7887 */ /* 0x000fe40008000000 */
[----:B------:R-:W-:Y:S01]  /*2300*/  USEL UR31, UR31, URZ, UP0 ;  /* 0x000000ff1f1f7287 */ /* 0x000fe20008000000 */
[----:B------:R4:W-:Y:S03]  /*2310*/  UTCBAR [UR18], URZ ;  /* 0x000000ff120073e9 */ /* 0x0009e600080000ff */
[----:B------:R-:W-:Y:S01]  /*2320*/  ULEA UR16, UR31, UR12, 0x3 ;  /* 0x0000000c1f107291 */ /* 0x000fe2000f8e18ff */
[----:B------:R-:W-:-:S05]  /*2330*/  LOP3.LUT R6, R6, UR13, RZ, 0x3c, !PT ;  /* 0x0000000d06067c12 */ /* 0x000fca000f8e3cff */
[----:B------:R-:W-:-:S04]  /*2340*/  IMAD.U32 R2, R6, -0x80000000, RZ ;  /* 0x8000000006027824 */ /* 0x000fc800078e00ff */
[----:B------:R4:W-:Y:S01]  /*2350*/  SYNCS.PHASECHK.TRANS64.TRYWAIT PT, [UR16+0x70], R2 ;  /* 0x00007002ff0075a7 */ /* 0x0009e200080e1110 */
[----:B------:R-:W5:Y:S02]  /*2360*/  SYNCS.PHASECHK.TRANS64.TRYWAIT P0, [R0+URZ+0x80], R3 ;  /* 0x00008003000075a7 */ /* 0x000f6400080011ff */
[----:B----45:R-:W-:Y:S05]  /*2370*/  @!P0 BRA `(.L_x_30) ;  /* 0x0000002800208947 */ /* 0x030fea0003800000 */
.L_x_73:
[C---:B------:R-:W-:Y:S01]  /*2380*/  LEA R2, R5.reuse, UR12, 0x4 ;  /* 0x0000000c05027c11 */ /* 0x040fe2000f8e20ff */
[----:B------:R-:W-:Y:S02]  /*2390*/  VIADD R5, R5, 0x1 ;  /* 0x0000000105057836 */ /* 0x000fe40000000000 */
[----:B----4-:R-:W-:-:S03]  /*23a0*/  IMAD.MOV.U32 R3, RZ, RZ, 0x1 ;  /* 0x00000001ff037424 */ /* 0x010fc600078e00ff */
[----:B------:R-:W4:Y:S01]  /*23b0*/  LDS R2, [R2+0x37c1c] ;  /* 0x037c1c0002027984 */ /* 0x000f220000000800 */
[C---:B---3--:R-:W-:Y:S01]  /*23c0*/  ISETP.NE.AND P1, PT, R5.reuse, 0x2, PT ;  /* 0x000000020500780c */ /* 0x048fe20003f25270 */
[----:B------:R3:W-:Y:S06]  /*23d0*/  MEMBAR.ALL.CTA ;  /* 0x0000000000007992 */ /* 0x0007ec0000008000 */
[----:B---3--:R-:W3:Y:S01]  /*23e0*/  FENCE.VIEW.ASYNC.S ;  /* 0x00000000000073c6 */ /* 0x008ee20000000000 */
[----:B------:R-:W-:Y:S01]  /*23f0*/  SEL R5, R5, RZ, P1 ;  /* 0x000000ff05057207 */ /* 0x000fe20000800000 */
[----:B---3--:R3:W-:Y:S01]  /*2400*/  SYNCS.ARRIVE.TRANS64.ART0 RZ, [R0+URZ+0x90], R3 ;  /* 0x0000900300ff79a7 */ /* 0x0087e200085000ff */
[----:B----4-:R-:W-:-:S02]  /*2410*/  ISETP.NE.AND P0, PT, R2, 0x1, PT ;  /* 0x000000010200780c */ /* 0x010fc40003f05270 */
[----:B---3--:R-:W-:-:S04]  /*2420*/  SEL R3, RZ, 0x1, P1 ;  /* 0x00000001ff037807 */ /* 0x008fc80000800000 */
[----:B------:R-:W-:-:S07]  /*2430*/  LOP3.LUT R4, R4, R3, RZ, 0x3c, !PT ;  /* 0x0000000304047212 */ /* 0x000fce00078e3cff */
[----:B------:R-:W-:Y:S05]  /*2440*/  @!P0 BRA `(.L_x_31) ;  /* 0xfffffff8006c8947 */ /* 0x000fea000383ffff */
[----:B------:R-:W-:-:S06]  /*2450*/  UIADD3 UR31, UPT, UPT, UR31, 0x1, URZ ;  /* 0x000000011f1f7890 */ /* 0x000fcc000fffe0ff */
[----:B------:R-:W-:Y:S02]  /*2460*/  MOV R0, UR31 ;  /* 0x0000001f00007c02 */ /* 0x000fe40008000f00 */
.L_x_24:
[----:B------:R-:W3:Y:S02]  /*2470*/  S2UR UR4, SR_CgaCtaId ;  /* 0x00000000000479c3 */ /* 0x000ee40000008800 */
[----:B---3--:R-:W-:-:S04]  /*2480*/  ULOP3.LUT UR4, UR4, 0x1, URZ, 0xc0, !UPT ;  /* 0x0000000104047892 */ /* 0x008fc8000f8ec0ff */
[----:B------:R-:W-:-:S09]  /*2490*/  UISETP.NE.U32.AND UP0, UPT, UR4, 0x1, UPT ;  /* 0x000000010400788c */ /* 0x000fd2000bf05070 */
[----:B------:R-:W-:Y:S05]  /*24a0*/  BRA.U !UP0, `(.L_x_22) ;  /* 0x0000000108207547 */ /* 0x000fea000b800000 */
[----:B------:R-:W-:-:S04]  /*24b0*/  ISETP.NE.AND P0, PT, R0, 0x2, PT ;  /* 0x000000020000780c */ /* 0x000fc80003f05270 */
[----:B------:R-:W-:Y:S02]  /*24c0*/  SEL R3, RZ, 0x1, P0 ;  /* 0x00000001ff037807 */ /* 0x000fe40000000000 */
[----:B------:R-:W-:Y:S02]  /*24d0*/  SEL R0, R0, RZ, P0 ;  /* 0x000000ff00007207 */ /* 0x000fe40000000000 */
[----:B------:R-:W-:Y:S02]  /*24e0*/  LOP3.LUT R3, R6, R3, RZ, 0x3c, !PT ;  /* 0x0000000306037212 */ /* 0x000fe400078e3cff */
[----:B------:R-:W-:-:S03]  /*24f0*/  LEA R0, R0, UR12, 0x3 ;  /* 0x0000000c00007c11 */ /* 0x000fc6000f8e18ff */
[----:B------:R-:W-:-:S04]  /*2500*/  IMAD.U32 R2, R3, -0x80000000, RZ ;  /* 0x8000000003027824 */ /* 0x000fc800078e00ff */
[----:B------:R-:W3:Y:S02]  /*2510*/  SYNCS.PHASECHK.TRANS64.TRYWAIT P0, [R0+URZ+0x70], R2 ;  /* 0x00007002000075a7 */ /* 0x000ee400080011ff */
[----:B---3--:R-:W-:Y:S05]  /*2520*/  @!P0 BRA `(.L_x_32) ;  /* 0x0000002400cc8947 */ /* 0x008fea0003800000 */
.L_x_22:
[----:B------:R-:W-:-:S13]  /*2530*/  ISETP.GT.AND P0, PT, R121, 0x3, PT ;  /* 0x000000037900780c */ /* 0x000fda0003f04270 */
[----:B-1----:R-:W-:Y:S05]  /*2540*/  @P0 EXIT ;  /* 0x000000000000094d */ /* 0x002fea0003800000 */
[----:B------:R-:W-:Y:S05]  /*2550*/  BRA.U !UP4, `(.L_x_33) ;  /* 0x000000010cb87547 */ /* 0x000fea000b800000 */
[----:B------:R-:W1:Y:S01]  /*2560*/  S2UR UR6, SR_CgaCtaId ;  /* 0x00000000000679c3 */ /* 0x000e620000008800 */
[----:B------:R-:W-:Y:S01]  /*2570*/  NOP ;  /* 0x0000000000007918 */ /* 0x000fe20000000000 */
[----:B------:R-:W-:Y:S01]  /*2580*/  UMOV UR4, 0x40 ;  /* 0x0000004000047882 */ /* 0x000fe20000000000 */
[----:B------:R-:W-:Y:S01]  /*2590*/  UMOV UR5, 0x400 ;  /* 0x0000040000057882 */ /* 0x000fe20000000000 */
[----:B-1----:R-:W-:Y:S02]  /*25a0*/  ULEA UR4, UR6, UR4, 0x18 ;  /* 0x0000000406047291 */ /* 0x002fe4000f8ec0ff */
[----:B------:R-:W-:-:S07]  /*25b0*/  ULEA UR5, UR6, UR5, 0x18 ;  /* 0x0000000506057291 */ /* 0x000fce000f8ec0ff */
[----:B---3--:R-:W1:Y:S02]  /*25c0*/  LDS.U8 R0, [UR4] ;  /* 0x00000004ff007984 */ /* 0x008e640008000000 */
[----:B-1----:R-:W-:-:S13]  /*25d0*/  ISETP.NE.AND P0, PT, R0, RZ, PT ;  /* 0x000000ff0000720c */ /* 0x002fda0003f05270 */
[----:B------:R-:W-:Y:S05]  /*25e0*/  @P0 BRA `(.L_x_34) ;  /* 0x00000000007c0947 */ /* 0x000fea0003800000 */
[----:B------:R-:W-:-:S13]  /*25f0*/  ELECT P0, URZ, PT ;  /* 0x0000000000ff782f */ /* 0x000fda0003800000 */
[----:B------:R-:W-:Y:S05]  /*2600*/  @!P0 BRA `(.L_x_35) ;  /* 0x0000000000848947 */ /* 0x000fea0003800000 */
[----:B------:R-:W-:Y:S01]  /*2610*/  UMOV UR4, 0x10 ;  /* 0x0000001000047882 */ /* 0x000fe20000000000 */
[----:B------:R-:W-:-:S04]  /*2620*/  IMAD.MOV.U32 R2, RZ, RZ, 0xffff ;  /* 0x0000ffffff027424 */ /* 0x000fc800078e00ff */
[----:B------:R-:W-:Y:S04]  /*2630*/  DEPBAR.LE SB1, 0x36 ;  /* 0x00009d800000791a */ /* 0x000fe80000000000 */
[----:B------:R-:W1:Y:S02]  /*2640*/  UTCATOMSWS.FIND_AND_SET.ALIGN UP0, UR4, UR4 ;  /* 0x00000004000475e3 */ /* 0x000e640008000800 */
[----:B-1----:R-:W-:Y:S01]  /*2650*/  PLOP3.LUT P0, PT, PT, PT, UP0, 0x80, 0x8 ;  /* 0x000000000008781c */ /* 0x002fe20003f0f008 */
[----:B------:R-:W-:-:S03]  /*2660*/  IMAD.U32 R5, RZ, RZ, UR4 ;  /* 0x00000004ff057e24 */ /* 0x000fc6000f8e00ff */
[----:B------:R-:W-:-:S04]  /*2670*/  SEL R0, RZ, 0xffffffff, !P0 ;  /* 0xffffffffff007807 */ /* 0x000fc80004000000 */
[----:B------:R-:W-:Y:S01]  /*2680*/  ISETP.NE.AND P0, PT, R0, RZ, PT ;  /* 0x000000ff0000720c */ /* 0x000fe20003f05270 */
[----:B------:R-:W-:-:S12]  /*2690*/  IMAD.MOV.U32 R0, RZ, RZ, 0x1 ;  /* 0x00000001ff007424 */ /* 0x000fd800078e00ff */
[----:B------:R-:W-:Y:S05]  /*26a0*/  @P0 BRA `(.L_x_36) ;  /* 0x0000000000240947 */ /* 0x000fea0003800000 */
.L_x_37:
[----:B------:R-:W-:Y:S05]  /*26b0*/  NANOSLEEP 0x64 ;  /* 0x000000640000795d */ /* 0x000fea0003800000 */
[----:B------:R-:W-:-:S05]  /*26c0*/  UMOV UR4, 0x10 ;  /* 0x0000001000047882 */ /* 0x000fca0000000000 */
[----:B------:R-:W-:Y:S04]  /*26d0*/  DEPBAR.LE SB1, 0x36 ;  /* 0x00009d800000791a */ /* 0x000fe80000000000 */
[----:B------:R-:W1:Y:S02]  /*26e0*/  UTCATOMSWS.FIND_AND_SET.ALIGN UP0, UR4, UR4 ;  /* 0x00000004000475e3 */ /* 0x000e640008000800 */
[----:B-1----:R-:W-:Y:S01]  /*26f0*/  PLOP3.LUT P0, PT, PT, PT, UP0, 0x80, 0x8 ;  /* 0x000000000008781c */ /* 0x002fe20003f0f008 */
[----:B------:R-:W-:-:S03]  /*2700*/  IMAD.U32 R5, RZ, RZ, UR4 ;  /* 0x00000004ff057e24 */ /* 0x000fc6000f8e00ff */
[----:B------:R-:W-:-:S04]  /*2710*/  SEL R3, RZ, 0xffffffff, !P0 ;  /* 0xffffffffff037807 */ /* 0x000fc80004000000 */
[----:B------:R-:W-:-:S13]  /*2720*/  ISETP.NE.AND P0, PT, R3, RZ, PT ;  /* 0x000000ff0300720c */ /* 0x000fda0003f05270 */
[----:B------:R-:W-:Y:S05]  /*2730*/  @!P0 BRA `(.L_x_37) ;  /* 0xfffffffc00dc8947 */ /* 0x000fea000383ffff */
.L_x_36:
[C---:B------:R-:W-:Y:S01]  /*2740*/  VIADD R3, R5.reuse, 0x10 ;  /* 0x0000001005037836 */ /* 0x040fe20000000000 */
[----:B------:R-:W-:Y:S01]  /*2750*/  UMOV UR4, 0x50 ;  /* 0x0000005000047882 */ /* 0x000fe20000000000 */
[----:B------:R-:W-:Y:S01]  /*2760*/  SHF.L.U32 R2, R2, R5, RZ ;  /* 0x0000000502027219 */ /* 0x000fe200000006ff */
[----:B------:R-:W-:Y:S01]  /*2770*/  ULEA UR4, UR6, UR4, 0x18 ;  /* 0x0000000406047291 */ /* 0x000fe2000f8ec0ff */
[----:B------:R-:W-:Y:S01]  /*2780*/  IMAD.SHL.U32 R5, R5, 0x20, RZ ;  /* 0x0000002005057824 */ /* 0x000fe200078e00ff */
[----:B------:R-:W-:-:S04]  /*2790*/  SHF.L.U32 R3, R0, R3, RZ ;  /* 0x0000000300037219 */ /* 0x000fc800000006ff */
[----:B------:R-:W-:-:S05]  /*27a0*/  LOP3.LUT R2, R3, R2, RZ, 0xfc, !PT ;  /* 0x0000000203027212 */ /* 0x000fca00078efcff */
[----:B------:R1:W-:Y:S04]  /*27b0*/  ATOMS.OR RZ, [UR4], R2 ;  /* 0x00000002ffff798c */ /* 0x0003e8000b000004 */
[----:B------:R1:W-:Y:S01]  /*27c0*/  STS [UR5+0xa8], R5 ;  /* 0x0000a805ff007988 */ /* 0x0003e20008000805 */
[----:B------:R-:W-:Y:S05]  /*27d0*/  BRA `(.L_x_35) ;  /* 0x0000000000107947 */ /* 0x000fea0003800000 */
.L_x_34:
[----:B------:R-:W-:Y:S02]  /*27e0*/  MOV R0, 0xffffffff ;  /* 0xffffffff00007802 */ /* 0x000fe40000000f00 */
[----:B------:R-:W-:-:S03]  /*27f0*/  MOV R2, 0x2820 ;  /* 0x0000282000027802 */ /* 0x000fc60000000f00 */
[----:B------:R1:W-:Y:S04]  /*2800*/  STS [UR5+0xa8], R0 ;  /* 0x0000a800ff007988 */ /* 0x0003e80008000805 */
[----:B-12---:R-:W-:Y:S05]  /*2810*/  CALL.REL.NOINC `($__internal_1_$__cuda_sm10x_tcgen05_guardrail_trap_phase_invalid_during_alloc) ;  /* 0x0000002400787944 */ /* 0x006fea0003c00000 */
.L_x_35:
[----:B------:R-:W-:Y:S05]  /*2820*/  WARPSYNC.ALL ;  /* 0x0000000000007948 */ /* 0x000fea0003800000 */
[----:B------:R-:W-:Y:S01]  /*2830*/  NOP ;  /* 0x0000000000007918 */ /* 0x000fe20000000000 */
.L_x_33:
[----:B------:R-:W4:Y:S08]  /*2840*/  S2UR UR4, SR_CgaCtaId ;  /* 0x00000000000479c3 */ /* 0x000f300000008800 */
[----:B------:R-:W-:Y:S06]  /*2850*/  BAR.SYNC.DEFER_BLOCKING 0x3, 0xa0 ;  /* 0x00c2800000007b1d */ /* 0x000fec0000010000 */
[----:B------:R-:W-:-:S02]  /*2860*/  UMOV UR5, 0x400 ;  /* 0x0000040000057882 */ /* 0x000fc40000000000 */
[----:B----4-:R-:W-:-:S06]  /*2870*/  ULEA UR4, UR4, UR5, 0x18 ;  /* 0x0000000504047291 */ /* 0x010fcc000f8ec0ff */
[----:B------:R-:W-:-:S05]  /*2880*/  MOV R87, UR4 ;  /* 0x0000000400577c02 */ /* 0x000fca0008000f00 */
[----:B------:R4:W1:Y:S01]  /*2890*/  LDS R120, [R87+0xa8] ;  /* 0x0000a80057787984 */ /* 0x0008620000000800 */
[----:B------:R-:W5:Y:S02]  /*28a0*/  SYNCS.PHASECHK.TRANS64.TRYWAIT P0, [R87+URZ+0x80], RZ ;  /* 0x000080ff570075a7 */ /* 0x000f6400080011ff */
[----:B-1--45:R-:W-:Y:S05]  /*28b0*/  @!P0 BRA `(.L_x_38) ;  /* 0x0000002400008947 */ /* 0x032fea0003800000 */
.L_x_75:
[----:B------:R-:W4:Y:S01]  /*28c0*/  LDS.128 R88, [R87+0x37c10] ;  /* 0x037c100057587984 */ /* 0x000f220000000c00 */
[----:B---3--:R-:W-:Y:S01]  /*28d0*/  HFMA2 R0, -RZ, RZ, 0, 5.9604644775390625e-08 ;  /* 0x00000001ff007431 */ /* 0x008fe200000001ff */
[----:B------:R3:W-:Y:S06]  /*28e0*/  MEMBAR.ALL.CTA ;  /* 0x0000000000007992 */ /* 0x0007ec0000008000 */
[----:B---3--:R-:W3:Y:S02]  /*28f0*/  FENCE.VIEW.ASYNC.S ;  /* 0x00000000000073c6 */ /* 0x008ee40000000000 */
[----:B---3--:R3:W-:Y:S01]  /*2900*/  SYNCS.ARRIVE.TRANS64.ART0 RZ, [R87+URZ+0x90], R0 ;  /* 0x0000900057ff79a7 */ /* 0x0087e200085000ff */
[----:B----4-:R-:W-:-:S13]  /*2910*/  ISETP.NE.AND P0, PT, R91, 0x1, PT ;  /* 0x000000015b00780c */ /* 0x010fda0003f05270 */
[----:B---3--:R-:W-:Y:S05]  /*2920*/  @P0 BRA `(.L_x_39) ;  /* 0x0000001800d80947 */ /* 0x008fea0003800000 */
[----:B------:R-:W-:Y:S01]  /*2930*/  IMAD.SHL.U32 R4, R104, 0x80, RZ ;  /* 0x0000008068047824 */ /* 0x000fe200078e00ff */
[----:B------:R-:W-:Y:S01]  /*2940*/  SHF.R.U32.HI R109, RZ, 0x5, R104 ;  /* 0x00000005ff6d7819 */ /* 0x000fe20000011668 */
[----:B------:R-:W3:Y:S01]  /*2950*/  S2UR UR8, SR_CgaCtaId ;  /* 0x00000000000879c3 */ /* 0x000ee20000008800 */
[----:B------:R-:W4:Y:S01]  /*2960*/  S2R R102, SR_LANEID ;  /* 0x0000000000667919 */ /* 0x000f220000000000 */
[----:B------:R-:W-:Y:S01]  /*2970*/  IMAD R119, R121, 0x4, R87 ;  /* 0x0000000479777824 */ /* 0x000fe200078e0257 */
[----:B------:R-:W-:Y:S01]  /*2980*/  LOP3.LUT R4, R4, 0xf80, RZ, 0xc0, !PT ;  /* 0x00000f8004047812 */ /* 0x000fe200078ec0ff */
[----:B------:R-:W-:Y:S01]  /*2990*/  IMAD.MOV.U32 R108, RZ, RZ, 0x1 ;  /* 0x00000001ff6c7424 */ /* 0x000fe200078e00ff */
[----:B------:R-:W-:Y:S01]  /*29a0*/  CS2R R106, SRZ ;  /* 0x00000000006a7805 */ /* 0x000fe2000001ff00 */
[----:B------:R-:W-:Y:S01]  /*29b0*/  IMAD.MOV.U32 R105, RZ, RZ, RZ ;  /* 0x000000ffff697224 */ /* 0x000fe200078e00ff */
[----:B------:R-:W-:Y:S01]  /*29c0*/  UMOV UR9, 0x400 ;  /* 0x0000040000097882 */ /* 0x000fe20000000000 */
[----:B------:R-:W-:Y:S01]  /*29d0*/  IMAD R4, R109, 0x1000, R4 ;  /* 0x000010006d047824 */ /* 0x000fe200078e0204 */
[----:B------:R-:W1:Y:S03]  /*29e0*/  LDCU.64 UR10, c[0x0][0x348] ;  /* 0x00006900ff0a77ac */ /* 0x000e660008000a00 */
[----:B------:R-:W-:-:S04]  /*29f0*/  IMAD.IADD R4, R87, 0x1, R4 ;  /* 0x0000000157047824 */ /* 0x000fc800078e0204 */
[C---:B------:R-:W-:Y:S02]  /*2a00*/  VIADD R2, R4.reuse, 0x400 ;  /* 0x0000040004027836 */ /* 0x040fe40000000000 */
[C---:B------:R-:W-:Y:S02]  /*2a10*/  VIADD R3, R4.reuse, 0x430 ;  /* 0x0000043004037836 */ /* 0x040fe40000000000 */
[C---:B------:R-:W-:Y:S01]  /*2a20*/  VIADD R6, R4.reuse, 0x420 ;  /* 0x0000042004067836 */ /* 0x040fe20000000000 */
[----:B------:R-:W-:Y:S01]  /*2a30*/  SHF.R.U32.HI R115, RZ, 0x3, R2 ;  /* 0x00000003ff737819 */ /* 0x000fe20000011602 */
[----:B------:R-:W-:Y:S01]  /*2a40*/  VIADD R5, R4, 0x410 ;  /* 0x0000041004057836 */ /* 0x000fe20000000000 */
[----:B------:R-:W-:Y:S01]  /*2a50*/  SHF.R.U32.HI R118, RZ, 0x3, R3 ;  /* 0x00000003ff767819 */ /* 0x000fe20000011603 */
[----:B---3--:R-:W-:Y:S01]  /*2a60*/  ULEA UR7, UR8, UR9, 0x18 ;  /* 0x0000000908077291 */ /* 0x008fe2000f8ec0ff */
[----:B------:R-:W-:Y:S02]  /*2a70*/  LOP3.LUT R115, R2, 0x70, R115, 0x78, !PT ;  /* 0x0000007002737812 */ /* 0x000fe400078e7873 */
[----:B------:R-:W-:-:S02]  /*2a80*/  LOP3.LUT R2, R104, 0x1f, RZ, 0xc0, !PT ;  /* 0x0000001f68027812 */ /* 0x000fc400078ec0ff */
[----:B------:R-:W-:Y:S01]  /*2a90*/  LOP3.LUT R118, R3, 0x70, R118, 0x78, !PT ;  /* 0x0000007003767812 */ /* 0x000fe200078e7876 */
[----:B------:R-:W-:Y:S01]  /*2aa0*/  VIADD R3, R4, 0x470 ;  /* 0x0000047004037836 */ /* 0x000fe20000000000 */
[----:B------:R-:W-:Y:S01]  /*2ab0*/  SHF.R.U32.HI R117, RZ, 0x3, R6 ;  /* 0x00000003ff757819 */ /* 0x000fe20000011606 */
[C---:B------:R-:W-:Y:S01]  /*2ac0*/  IMAD R2, R109.reuse, 0x20, R2 ;  /* 0x000000206d027824 */ /* 0x040fe200078e0202 */
[----:B------:R-:W-:Y:S01]  /*2ad0*/  SHF.R.U32.HI R116, RZ, 0x3, R5 ;  /* 0x00000003ff747819 */ /* 0x000fe20000011605 */
[----:B------:R-:W-:Y:S01]  /*2ae0*/  IMAD R109, R109, 0x200000, R120 ;  /* 0x002000006d6d7824 */ /* 0x000fe200078e0278 */
[----:B------:R-:W-:Y:S01]  /*2af0*/  SHF.R.U32.HI R114, RZ, 0x3, R3 ;  /* 0x00000003ff727819 */ /* 0x000fe20000011603 */
[----:B------:R-:W-:Y:S01]  /*2b00*/  IMAD.SHL.U32 R2, R2, 0x20, RZ ;  /* 0x0000002002027824 */ /* 0x000fe200078e00ff */
[----:B------:R-:W-:Y:S01]  /*2b10*/  LOP3.LUT R117, R6, 0x70, R117, 0x78, !PT ;  /* 0x0000007006757812 */ /* 0x000fe200078e7875 */
[C---:B------:R-:W-:Y:S01]  /*2b20*/  VIADD R6, R4.reuse, 0x460 ;  /* 0x0000046004067836 */ /* 0x040fe20000000000 */
[----:B------:R-:W-:Y:S01]  /*2b30*/  LOP3.LUT R114, R3, 0x70, R114, 0x78, !PT ;  /* 0x0000007003727812 */ /* 0x000fe200078e7872 */
[----:B------:R-:W-:Y:S01]  /*2b40*/  VIADD R3, R4, 0x450 ;  /* 0x0000045004037836 */ /* 0x000fe20000000000 */
[----:B------:R-:W-:Y:S01]  /*2b50*/  LOP3.LUT R2, R2, 0xffff, RZ, 0xc0, !PT ;  /* 0x0000ffff02027812 */ /* 0x000fe200078ec0ff */
[----:B------:R-:W-:Y:S01]  /*2b60*/  VIADD R4, R4, 0x440 ;  /* 0x0000044004047836 */ /* 0x000fe20000000000 */
[----:B------:R-:W-:-:S02]  /*2b70*/  SHF.R.U32.HI R113, RZ, 0x3, R6 ;  /* 0x00000003ff717819 */ /* 0x000fc40000011606 */
[----:B------:R-:W-:Y:S02]  /*2b80*/  SHF.R.U32.HI R110, RZ, 0x1, R2 ;  /* 0x00000001ff6e7819 */ /* 0x000fe40000011602 */
[----:B------:R-:W-:Y:S02]  /*2b90*/  SHF.R.U32.HI R112, RZ, 0x3, R3 ;  /* 0x00000003ff707819 */ /* 0x000fe40000011603 */
[----:B------:R-:W-:Y:S02]  /*2ba0*/  LOP3.LUT R110, R110, 0xffff, RZ, 0xc0, !PT ;  /* 0x0000ffff6e6e7812 */ /* 0x000fe400078ec0ff */
[----:B------:R-:W-:Y:S02]  /*2bb0*/  SHF.R.U32.HI R111, RZ, 0x3, R4 ;  /* 0x00000003ff6f7819 */ /* 0x000fe40000011604 */
[----:B------:R-:W-:Y:S01]  /*2bc0*/  LOP3.LUT R116, R5, 0x70, R116, 0x78, !PT ;  /* 0x0000007005747812 */ /* 0x000fe200078e7874 */
[----:B------:R-:W-:Y:S01]  /*2bd0*/  IMAD.IADD R110, R87, 0x1, R110 ;  /* 0x00000001576e7824 */ /* 0x000fe200078e026e */
[----:B------:R-:W-:-:S02]  /*2be0*/  LOP3.LUT R113, R6, 0x70, R113, 0x78, !PT ;  /* 0x0000007006717812 */ /* 0x000fc400078e7871 */
[----:B------:R-:W-:Y:S02]  /*2bf0*/  LOP3.LUT R112, R3, 0x70, R112, 0x78, !PT ;  /* 0x0000007003707812 */ /* 0x000fe400078e7870 */
[----:B-1--4-:R-:W-:-:S07]  /*2c00*/  LOP3.LUT R111, R4, 0x70, R111, 0x78, !PT ;  /* 0x00000070046f7812 */ /* 0x012fce00078e786f */
.L_x_50:
[----:B-1----:R-:W1:Y:S01]  /*2c10*/  LDC.64 R6, c[0x0][0x750] ;  /* 0x0001d400ff067b82 */ /* 0x002e620000000a00 */
[----:B------:R-:W-:-:S04]  /*2c20*/  SHF.L.U32 R125, R88, 0x7, RZ ;  /* 0x00000007587d7819 */ /* 0x000fc800000006ff */
[----:B------:R-:W-:-:S03]  /*2c30*/  IADD3 R5, PT, PT, R125, R104, RZ ;  /* 0x000000687d057210 */ /* 0x000fc60007ffe0ff */
[----:B------:R-:W3:Y:S01]  /*2c40*/  LDC.64 R2, c[0x0][0x758] ;  /* 0x0001d600ff027b82 */ /* 0x000ee20000000a00 */
[----:B------:R-:W-:Y:S02]  /*2c50*/  IMAD R123, R106, 0x8, R87 ;  /* 0x000000086a7b7824 */ /* 0x000fe400078e0257 */
[----:B-1----:R-:W-:-:S05]  /*2c60*/  IMAD.WIDE R6, R90, 0x4, R6 ;  /* 0x000000045a067825 */ /* 0x002fca00078e0206 */
[----:B------:R1:W5:Y:S01]  /*2c70*/  LDG.E R122, desc[UR14][R6.64] ;  /* 0x0000000e067a7981 */ /* 0x000362000c1e1900 */
[----:B---3--:R-:W-:Y:S01]  /*2c80*/  IMAD.WIDE R4, R5, 0x4, R2 ;  /* 0x0000000405047825 */ /* 0x008fe200078e0202 */
[----:B------:R-:W-:-:S04]  /*2c90*/  SHF.L.U32 R2, R105, 0x1f, RZ ;  /* 0x0000001f69027819 */ /* 0x000fc800000006ff */
[----:B------:R1:W5:Y:S01]  /*2ca0*/  LDG.E R88, desc[UR14][R4.64] ;  /* 0x0000000e04587981 */ /* 0x000362000c1e1900 */
[----:B------:R-:W3:Y:S01]  /*2cb0*/  SYNCS.PHASECHK.TRANS64.TRYWAIT P1, [R123+URZ+0x60], R2 ;  /* 0x000060027b0075a7 */ /* 0x000ee200080211ff */
[----:B------:R-:W-:Y:S01]  /*2cc0*/  PLOP3.LUT P0, PT, PT, PT, PT, 0x80, 0x8 ;  /* 0x000000000008781c */ /* 0x000fe20003f0f070 */
[----:B------:R-:W-:Y:S01]  /*2cd0*/  IMAD.MOV.U32 R103, RZ, RZ, R90 ;  /* 0x000000ffff677224 */ /* 0x000fe200078e005a */
[----:B-1-3--:R-:W-:Y:S11]  /*2ce0*/  @!P1 BRA `(.L_x_40) ;  /* 0x0000002000089947 */ /* 0x00aff60003800000 */
.L_x_77:
[----:B------:R-:W-:Y:S01]  /*2cf0*/  HFMA2 R128, -RZ, RZ, 0, 0 ;  /* 0x00000000ff807431 */ /* 0x000fe200000001ff */
[----:B------:R-:W-:Y:S01]  /*2d00*/  SHF.R.S32.HI R86, RZ, 0x1f, R90 ;  /* 0x0000001fff567819 */ /* 0x000fe2000001145a */
[----:B------:R-:W-:Y:S02]  /*2d10*/  IMAD R124, R106, 0x80, R109 ;  /* 0x000000806a7c7824 */ /* 0x000fe400078e026d */
[----:B------:R-:W-:-:S07]  /*2d20*/  IMAD.MOV.U32 R126, RZ, RZ, RZ ;  /* 0x000000ffff7e7224 */ /* 0x000fce00078e00ff */
.L_x_45:
[----:B------:R-:W-:Y:S01]  /*2d30*/  IMAD.SHL.U32 R90, R128, 0x20, RZ ;  /* 0x00000020805a7824 */ /* 0x000fe200078e00ff */
[----:B------:R-:W-:Y:S05]  /*2d40*/  WARPSYNC.ALL ;  /* 0x0000000000007948 */ /* 0x000fea0003800000 */
[----:B------:R-:W-:Y:S01]  /*2d50*/  NOP ;  /* 0x0000000000007918 */ /* 0x000fe20000000000 */
[----:B------:R-:W-:Y:S01]  /*2d60*/  IMAD.IADD R2, R124, 0x1, R90 ;  /* 0x000000017c027824 */ /* 0x000fe200078e025a */
[----:B--2---:R-:W-:-:S04]  /*2d70*/  PLOP3.LUT P2, PT, P0, PT, PT, 0x80, 0x8 ;  /* 0x000000000008781c */ /* 0x004fc8000074f070 */
[----:B------:R-:W-:-:S13]  /*2d80*/  R2UR UR4, R2 ;  /* 0x00000000020472ca */ /* 0x000fda00000e0000 */
[----:B------:R-:W2:Y:S01]  /*2d90*/  LDTM.x32 R36, tmem[UR4+0x20] ;  /* 0x00002004002479ee */ /* 0x000ea200082c0000 */
[----:B------:R-:W-:-:S13]  /*2da0*/  R2UR UR4, R2 ;  /* 0x00000000020472ca */ /* 0x000fda00000e0000 */
[----:B------:R-:W3:Y:S01]  /*2db0*/  LDTM.x32 R4, tmem[UR4] ;  /* 0x00000004000479ee */ /* 0x000ee200082c0000 */
[-C--:B-12--5:R-:W-:Y:S02]  /*2dc0*/  FMUL2 R2, R36.F32x2.HI_LO, R122.reuse.F32 ;  /* 0x0000007a2402724a */ /* 0x0a6fe40001000000 */
[-C--:B------:R-:W-:Y:S02]  /*2dd0*/  FMUL2 R36, R40.F32x2.HI_LO, R122.reuse.F32 ;  /* 0x0000007a2824724a */ /* 0x080fe40001000000 */
[-C--:B------:R-:W-:Y:S02]  /*2de0*/  FMUL2 R40, R44.F32x2.HI_LO, R122.reuse.F32 ;  /* 0x0000007a2c28724a */ /* 0x080fe40001000000 */
[-C--:B------:R-:W-:Y:S02]  /*2df0*/  FMUL2 R38, R38.F32x2.HI_LO, R122.reuse.F32 ;  /* 0x0000007a2626724a */ /* 0x080fe40001000000 */
[-C--:B------:R-:W-:Y:S02]  /*2e00*/  FMUL2 R42, R42.F32x2.HI_LO, R122.reuse.F32 ;  /* 0x0000007a2a2a724a */ /* 0x080fe40001000000 */
[----:B------:R-:W-:-:S02]  /*2e10*/  FMUL2 R44, R48.F32x2.HI_LO, R122.F32 ;  /* 0x0000007a302c724a */ /* 0x000fc40001000000 */
[-C--:B------:R-:W-:Y:S02]  /*2e20*/  FMUL2 R46, R46.F32x2.HI_LO, R122.reuse.F32 ;  /* 0x0000007a2e2e724a */ /* 0x080fe40001000000 */
        /* <DEDUP_REMOVED lines=9> */
[----:B---3--:R-:W-:Y:S01]  /*2ec0*/  FMUL2 R70, R8.F32x2.HI_LO, R122.F32 ;  /* 0x0000007a0846724a */ /* 0x008fe20001000000 */
[----:B------:R-:W-:Y:S01]  /*2ed0*/  F2FP.BF16.F32.PACK_AB R9, R39, R38 ;  /* 0x000000262709723e */ /* 0x000fe200000010ff */
[----:B------:R-:W-:Y:S01]  /*2ee0*/  FMUL2 R72, R10.F32x2.HI_LO, R122.F32 ;  /* 0x0000007a0a48724a */ /* 0x000fe20001000000 */
        /* <DEDUP_REMOVED lines=29> */
[----:B------:R1:W-:Y:S01]  /*30c0*/  STS.128 [R111], R8 ;  /* 0x000000086f007388 */ /* 0x0003e20000000c00 */
[----:B------:R-:W-:-:S02]  /*30d0*/  F2FP.BF16.F32.PACK_AB R7, R73, R72 ;  /* 0x000000484907723e */ /* 0x000fc400000010ff */
[----:B------:R-:W-:Y:S01]  /*30e0*/  F2FP.BF16.F32.PACK_AB R6, R71, R70 ;  /* 0x000000464706723e */ /* 0x000fe200000010ff */
[----:B------:R2:W-:Y:S01]  /*30f0*/  STS.128 [R112], R12 ;  /* 0x0000000c70007388 */ /* 0x0005e20000000c00 */
[----:B------:R-:W-:Y:S02]  /*3100*/  F2FP.BF16.F32.PACK_AB R5, R69, R68 ;  /* 0x000000444505723e */ /* 0x000fe400000010ff */
[----:B------:R-:W-:Y:S01]  /*3110*/  F2FP.BF16.F32.PACK_AB R4, R65, R64 ;  /* 0x000000404104723e */ /* 0x000fe200000010ff */
[----:B------:R3:W-:Y:S04]  /*3120*/  STS.128 [R113], R16 ;  /* 0x0000001071007388 */ /* 0x0007e80000000c00 */
[----:B------:R4:W-:Y:S04]  /*3130*/  STS.128 [R114], R20 ;  /* 0x0000001472007388 */ /* 0x0009e80000000c00 */
[----:B------:R4:W-:Y:S01]  /*3140*/  STS.128 [R115], R4 ;  /* 0x0000000473007388 */ /* 0x0009e20000000c00 */
[----:B-1----:R-:W-:-:S02]  /*3150*/  F2FP.BF16.F32.PACK_AB R11, R81, R80 ;  /* 0x00000050510b723e */ /* 0x002fc400000010ff */
[----:B------:R-:W-:Y:S02]  /*3160*/  F2FP.BF16.F32.PACK_AB R10, R79, R78 ;  /* 0x0000004e4f0a723e */ /* 0x000fe400000010ff */
[----:B------:R-:W-:Y:S02]  /*3170*/  F2FP.BF16.F32.PACK_AB R9, R77, R76 ;  /* 0x0000004c4d09723e */ /* 0x000fe400000010ff */
[----:B------:R-:W-:Y:S02]  /*3180*/  F2FP.BF16.F32.PACK_AB R8, R75, R74 ;  /* 0x0000004a4b08723e */ /* 0x000fe400000010ff */
[----:B--2---:R-:W-:Y:S02]  /*3190*/  F2FP.BF16.F32.PACK_AB R15, R27, R26 ;  /* 0x0000001a1b0f723e */ /* 0x004fe400000010ff */
[----:B------:R-:W-:Y:S01]  /*31a0*/  F2FP.BF16.F32.PACK_AB R14, R25, R24 ;  /* 0x00000018190e723e */ /* 0x000fe200000010ff */
[----:B------:R4:W-:Y:S01]  /*31b0*/  STS.128 [R116], R8 ;  /* 0x0000000874007388 */ /* 0x0009e20000000c00 */
[----:B------:R-:W-:-:S02]  /*31c0*/  F2FP.BF16.F32.PACK_AB R13, R85, R84 ;  /* 0x00000054550d723e */ /* 0x000fc400000010ff */
[----:B------:R-:W-:Y:S02]  /*31d0*/  F2FP.BF16.F32.PACK_AB R12, R83, R82 ;  /* 0x00000052530c723e */ /* 0x000fe400000010ff */
[----:B---3--:R-:W-:Y:S02]  /*31e0*/  F2FP.BF16.F32.PACK_AB R19, R35, R34 ;  /* 0x000000222313723e */ /* 0x008fe400000010ff */
[----:B------:R-:W-:Y:S01]  /*31f0*/  F2FP.BF16.F32.PACK_AB R18, R33, R32 ;  /* 0x000000202112723e */ /* 0x000fe200000010ff */
[----:B------:R4:W-:Y:S01]  /*3200*/  STS.128 [R117], R12 ;  /* 0x0000000c75007388 */ /* 0x0009e20000000c00 */
[----:B------:R-:W-:Y:S02]  /*3210*/  F2FP.BF16.F32.PACK_AB R17, R31, R30 ;  /* 0x0000001e1f11723e */ /* 0x000fe400000010ff */
[----:B------:R-:W-:-:S05]  /*3220*/  F2FP.BF16.F32.PACK_AB R16, R29, R28 ;  /* 0x0000001c1d10723e */ /* 0x000fca00000010ff */
[----:B------:R4:W-:Y:S01]  /*3230*/  STS.128 [R118], R16 ;  /* 0x0000001076007388 */ /* 0x0009e20000000c00 */
[----:B------:R1:W-:Y:S06]  /*3240*/  MEMBAR.ALL.CTA ;  /* 0x0000000000007992 */ /* 0x0003ec0000008000 */
[----:B-1----:R-:W1:Y:S02]  /*3250*/  FENCE.VIEW.ASYNC.S ;  /* 0x00000000000073c6 */ /* 0x002e640000000000 */
[----:B-1----:R-:W-:Y:S06]  /*3260*/  BAR.SYNC.DEFER_BLOCKING 0x2, 0x80 ;  /* 0x0082000000007b1d */ /* 0x002fec0000010000 */
[----:B------:R-:W-:Y:S05]  /*3270*/  BRA.U !UP4, `(.L_x_41) ;  /* 0x000000010c447547 */ /* 0x000fea000b800000 */
[----:B------:R-:W-:Y:S01]  /*3280*/  UIADD3 UR12, UP0, UPT, UR10, 0x240, URZ ;  /* 0x000002400a0c7890 */ /* 0x000fe2000ff1e0ff */
[----:B------:R-:W-:Y:S01]  /*3290*/  PLOP3.LUT P0, PT, PT, PT, PT, 0x80, 0x8 ;  /* 0x000000000008781c */ /* 0x000fe20003f0f070 */
[----:B------:R-:W-:Y:S01]  /*32a0*/  IMAD R90, R89, 0x80, R90 ;  /* 0x00000080595a7824 */ /* 0x000fe200078e025a */
[----:B----4-:R-:W-:Y:S01]  /*32b0*/  IADD3 R4, PT, PT, R87, 0x400, RZ ;  /* 0x0000040057047810 */ /* 0x010fe20007ffe0ff */
[----:B------:R-:W-:-:S12]  /*32c0*/  UIADD3.X UR13, UPT, UPT, URZ, UR11, URZ, UP0, !UPT ;  /* 0x0000000bff0d7290 */ /* 0x000fd800087fe4ff */
.L_x_42:
[----:B------:R-:W-:Y:S02]  /*32d0*/  PLOP3.LUT P1, PT, P1, P0, PT, 0xf2, 0x2f ;  /* 0x00000000002f781c */ /* 0x000fe40000f21e72 */
[----:B------:R-:W-:-:S08]  /*32e0*/  @P0 R2UR P1, UR6, R125 ;  /* 0x000000007d0602ca */ /* 0x000fd00000020000 */
[----:B------:R-:W-:Y:S02]  /*32f0*/  PLOP3.LUT P1, PT, P1, P0, PT, 0xf2, 0x2f ;  /* 0x00000000002f781c */ /* 0x000fe40000f21e72 */
[----:B------:R-:W-:-:S08]  /*3300*/  @P0 R2UR.OR P1, UR5, R90 ;  /* 0x000000005a0502ca */ /* 0x000fd00000120000 */
[----:B------:R-:W-:Y:S02]  /*3310*/  PLOP3.LUT P1, PT, P1, P0, PT, 0xf2, 0x2f ;  /* 0x00000000002f781c */ /* 0x000fe40000f21e72 */
[----:B------:R-:W-:-:S08]  /*3320*/  @P0 R2UR.OR P1, UR4, R4 ;  /* 0x00000000040402ca */ /* 0x000fd00000120000 */
[----:B------:R-:W-:Y:S02]  /*3330*/  @P0 PLOP3.LUT P0, PT, P1, PT, PT, 0x80, 0x8 ;  /* 0x000000000008081c */ /* 0x000fe40000f0f070 */
[----:B------:R-:W-:-:S03]  /*3340*/  PLOP3.LUT P1, PT, PT, PT, PT, 0x80, 0x8 ;  /* 0x000000000008781c */ /* 0x000fc60003f2f070 */
[----:B------:R1:W-:Y:S08]  /*3350*/  UTMASTG.2D [UR4], [UR12], desc[URZ] ;  /* 0x0000ff040c0073b5 */ /* 0x0003f00008009000 */
[----:B-1----:R-:W-:Y:S05]  /*3360*/  @P0 BRA.U.ANY `(.L_x_42) ;  /* 0xfffffffd00d80947 */ /* 0x002fea000393ffff */
[----:B------:R0:W-:Y:S01]  /*3370*/  UTMACMDFLUSH ;  /* 0x00000000000079b7 */ /* 0x0001e20000000000 */
[----:B------:R-:W-:-:S04]  /*3380*/  DEPBAR.LE SB0, 0x0 ;  /* 0x000080000000791a */ /* 0x000fc80000000000 */
.L_x_41:
[----:B----4-:R-:W-:Y:S01]  /*3390*/  FMUL2 R20, R80.F32x2.HI_LO, -1.4426950216293334961 ;  /* 0xbfb8aa3b5014784a */ /* 0x010fe20001000000 */
[----:B------:R-:W-:Y:S01]  /*33a0*/  BAR.SYNC.DEFER_BLOCKING 0x2, 0x80 ;  /* 0x0082000000007b1d */ /* 0x000fe20000010000 */
[----:B------:R-:W-:Y:S02]  /*33b0*/  FMUL2 R4, R34.F32x2.HI_LO, -1.4426950216293334961 ;  /* 0xbfb8aa3b2204784a */ /* 0x000fe40001000000 */
[----:B------:R-:W-:Y:S02]  /*33c0*/  FMUL2 R22, R78.F32x2.HI_LO, -1.4426950216293334961 ;  /* 0xbfb8aa3b4e16784a */ /* 0x000fe40001000000 */
[----:B------:R-:W-:Y:S01]  /*33d0*/  FMUL2 R6, R32.F32x2.HI_LO, -1.4426950216293334961 ;  /* 0xbfb8aa3b2006784a */ /* 0x000fe20001000000 */
[----:B------:R-:W-:Y:S01]  /*33e0*/  MUFU.EX2 R20, R20 ;  /* 0x0000001400147308 */ /* 0x000fe20000000800 */
[----:B------:R-:W-:Y:S02]  /*33f0*/  FMUL2 R96, R70.F32x2.HI_LO, -1.4426950216293334961 ;  /* 0xbfb8aa3b4660784a */ /* 0x000fe40001000000 */
[----:B------:R-:W-:-:S02]  /*3400*/  FMUL2 R94, R72.F32x2.HI_LO, -1.4426950216293334961 ;  /* 0xbfb8aa3b485e784a */ /* 0x000fc40001000000 */
[----:B------:R-:W-:Y:S02]  /*3410*/  FMUL2 R100, R64.F32x2.HI_LO, -1.4426950216293334961 ;  /* 0xbfb8aa3b4064784a */ /* 0x000fe40001000000 */
[----:B------:R-:W-:Y:S01]  /*3420*/  FMUL2 R90, R76.F32x2.HI_LO, -1.4426950216293334961 ;  /* 0xbfb8aa3b4c5a784a */ /* 0x000fe20001000000 */
[----:B------:R-:W1:Y:S01]  /*3430*/  MUFU.EX2 R21, R21 ;  /* 0x0000001500157308 */ /* 0x000e620000000800 */
[----:B------:R-:W-:Y:S02]  /*3440*/  FMUL2 R8, R30.F32x2.HI_LO, -1.4426950216293334961 ;  /* 0xbfb8aa3b1e08784a */ /* 0x000fe40001000000 */
[----:B------:R-:W-:Y:S02]  /*3450*/  FMUL2 R92, R74.F32x2.HI_LO, -1.4426950216293334961 ;  /* 0xbfb8aa3b4a5c784a */ /* 0x000fe40001000000 */
[----:B------:R-:W-:Y:S02]  /*3460*/  FMUL2 R10, R28.F32x2.HI_LO, -1.4426950216293334961 ;  /* 0xbfb8aa3b1c0a784a */ /* 0x000fe40001000000 */
[----:B------:R-:W-:Y:S01]  /*3470*/  FMUL2 R14, R24.F32x2.HI_LO, -1.4426950216293334961 ;  /* 0xbfb8aa3b180e784a */ /* 0x000fe20001000000 */
[----:B------:R-:W-:Y:S01]  /*3480*/  MUFU.EX2 R4, R4 ;  /* 0x0000000400047308 */ /* 0x000fe20000000800 */
[----:B------:R-:W-:-:S02]  /*3490*/  FMUL2 R12, R26.F32x2.HI_LO, -1.4426950216293334961 ;  /* 0xbfb8aa3b1a0c784a */ /* 0x000fc40001000000 */
[----:B------:R-:W-:Y:S02]  /*34a0*/  FMUL2 R98, R68.F32x2.HI_LO, -1.4426950216293334961 ;  /* 0xbfb8aa3b4462784a */ /* 0x000fe40001000000 */
[----:B------:R-:W-:Y:S02]  /*34b0*/  FMUL2 R16, R84.F32x2.HI_LO, -1.4426950216293334961 ;  /* 0xbfb8aa3b5410784a */ /* 0x000fe40001000000 */
[----:B------:R-:W-:Y:S01]  /*34c0*/  FMUL2 R18, R82.F32x2.HI_LO, -1.4426950216293334961 ;  /* 0xbfb8aa3b5212784a */ /* 0x000fe20001000000 */
[----:B------:R-:W2:Y:S01]  /*34d0*/  MUFU.EX2 R5, R5 ;  /* 0x0000000500057308 */ /* 0x000ea20000000800 */
[----:B-1----:R-:W-:-:S07]  /*34e0*/  FADD2 R20, R20.F32x2.HI_LO, 1 ;  /* 0x3f8000001414744b */ /* 0x002fce0000200000 */
[----:B------:R-:W-:Y:S08]  /*34f0*/  MUFU.EX2 R22, R22 ;  /* 0x0000001600167308 */ /* 0x000ff00000000800 */
[----:B------:R-:W1:Y:S01]  /*3500*/  MUFU.EX2 R23, R23 ;  /* 0x0000001700177308 */ /* 0x000e620000000800 */
[----:B--2---:R-:W-:-:S07]  /*3510*/  FADD2 R4, R4.F32x2.HI_LO, 1 ;  /* 0x3f8000000404744b */ /* 0x004fce0000200000 */
[----:B------:R-:W-:Y:S08]  /*3520*/  MUFU.EX2 R6, R6 ;  /* 0x0000000600067308 */ /* 0x000ff00000000800 */
        /* <DEDUP_REMOVED lines=35> */
[----:B------:R-:W-:Y:S08]  /*3760*/  MUFU.RCP R20, R20 ;  /* 0x0000001400147308 */ /* 0x000ff00000001000 */
[----:B------:R-:W2:Y:S01]  /*3770*/  MUFU.RCP R21, R21 ;  /* 0x0000001500157308 */ /* 0x000ea20000001000 */
[----:B-1----:R-:W-:-:S07]  /*3780*/  FADD2 R16, R16.F32x2.HI_LO, 1 ;  /* 0x3f8000001010744b */ /* 0x002fce0000200000 */
[----:B------:R-:W-:Y:S08]  /*3790*/  MUFU.RCP R4, R4 ;  /* 0x0000000400047308 */ /* 0x000ff00000001000 */
[----:B------:R-:W1:Y:S01]  /*37a0*/  MUFU.RCP R5, R5 ;  /* 0x0000000500057308 */ /* 0x000e620000001000 */
[----:B--2---:R-:W-:-:S04]  /*37b0*/  FMUL2 R20, R20.F32x2.HI_LO, R80.F32x2.HI_LO ;  /* 0x000000501414724a */ /* 0x004fc80000000000 */
[----:B------:R-:W-:-:S03]  /*37c0*/  FMUL2 R20, R20.F32x2.HI_LO, R50.F32x2.HI_LO ;  /* 0x000000321414724a */ /* 0x000fc60000000000 */
[----:B------:R-:W-:Y:S01]  /*37d0*/  MUFU.EX2 R18, R18 ;  /* 0x0000001200127308 */ /* 0x000fe20000000800 */
[----:B------:R-:W-:-:S07]  /*37e0*/  FMUL2 R20, R20.F32x2.HI_LO, R88.F32 ;  /* 0x000000581414724a */ /* 0x000fce0001000000 */
[----:B------:R-:W2:Y:S01]  /*37f0*/  MUFU.EX2 R19, R19 ;  /* 0x0000001300137308 */ /* 0x000ea20000000800 */
[----:B-1----:R-:W-:-:S04]  /*3800*/  FMUL2 R4, R4.F32x2.HI_LO, R34.F32x2.HI_LO ;  /* 0x000000220404724a */ /* 0x002fc80000000000 */
[----:B------:R-:W-:-:S03]  /*3810*/  FMUL2 R4, R4.F32x2.HI_LO, R66.F32x2.HI_LO ;  /* 0x000000420404724a */ /* 0x000fc60000000000 */
[----:B------:R-:W-:Y:S01]  /*3820*/  MUFU.RCP R22, R22 ;  /* 0x0000001600167308 */ /* 0x000fe20000001000 */
[----:B------:R-:W-:-:S07]  /*3830*/  FMUL2 R4, R4.F32x2.HI_LO, R88.F32 ;  /* 0x000000580404724a */ /* 0x000fce0001000000 */
[----:B------:R-:W1:Y:S01]  /*3840*/  MUFU.RCP R23, R23 ;  /* 0x0000001700177308 */ /* 0x000e620000001000 */
[----:B--2---:R-:W-:-:S07]  /*3850*/  FADD2 R18, R18.F32x2.HI_LO, 1 ;  /* 0x3f8000001212744b */ /* 0x004fce0000200000 */
[----:B------:R-:W-:Y:S08]  /*3860*/  MUFU.RCP R6, R6 ;  /* 0x0000000600067308 */ /* 0x000ff00000001000 */
[----:B------:R-:W2:Y:S01]  /*3870*/  MUFU.RCP R7, R7 ;  /* 0x0000000700077308 */ /* 0x000ea20000001000 */
[----:B-1----:R-:W-:-:S04]  /*3880*/  FMUL2 R22, R22.F32x2.HI_LO, R78.F32x2.HI_LO ;  /* 0x0000004e1616724a */ /* 0x002fc80000000000 */
[----:B------:R-:W-:-:S03]  /*3890*/  FMUL2 R22, R22.F32x2.HI_LO, R44.F32x2.HI_LO ;  /* 0x0000002c1616724a */ /* 0x000fc60000000000 */
[----:B------:R-:W-:Y:S01]  /*38a0*/  MUFU.RCP R96, R96 ;  /* 0x0000006000607308 */ /* 0x000fe20000001000 */
[----:B------:R-:W-:-:S07]  /*38b0*/  FMUL2 R22, R22.F32x2.HI_LO, R88.F32 ;  /* 0x000000581616724a */ /* 0x000fce0001000000 */
[----:B------:R-:W1:Y:S01]  /*38c0*/  MUFU.RCP R97, R97 ;  /* 0x0000006100617308 */ /* 0x000e620000001000 */
[----:B--2---:R-:W-:-:S04]  /*38d0*/  FMUL2 R6, R6.F32x2.HI_LO, R32.F32x2.HI_LO ;  /* 0x000000200606724a */ /* 0x004fc80000000000 */
[----:B------:R-:W-:-:S03]  /*38e0*/  FMUL2 R6, R6.F32x2.HI_LO, R60.F32x2.HI_LO ;  /* 0x0000003c0606724a */ /* 0x000fc60000000000 */
[----:B------:R-:W-:Y:S01]  /*38f0*/  MUFU.RCP R94, R94 ;  /* 0x0000005e005e7308 */ /* 0x000fe20000001000 */
[----:B------:R-:W-:-:S07]  /*3900*/  FMUL2 R6, R6.F32x2.HI_LO, R88.F32 ;  /* 0x000000580606724a */ /* 0x000fce0001000000 */
        /* <DEDUP_REMOVED lines=12> */
[----:B------:R-:W-:Y:S01]  /*39d0*/  FMUL2 R100, R100.F32x2.HI_LO, R2.F32x2.HI_LO ;  /* 0x000000026464724a */ /* 0x000fe20000000000 */
[-C--:B------:R-:W-:Y:S02]  /*39e0*/  FMNMX.NAN R3, |R20|, |R4|.reuse, !PT ;  /* 0x4000000414037209 */ /* 0x080fe40007820200 */
[----:B------:R-:W-:Y:S01]  /*39f0*/  MUFU.RCP R8, R8 ;  /* 0x0000000800087308 */ /* 0x000fe20000001000 */
[----:B------:R-:W-:Y:S01]  /*3a00*/  F2FP.SATFINITE.E2M1.F32.PACK_AB_MERGE_C R4, R5, R4, RZ ;  /* 0x000000040504723e */ /* 0x000fe200042070ff */
[----:B------:R-:W-:Y:S01]  /*3a10*/  FMUL2 R100, R100.F32x2.HI_LO, R88.F32 ;  /* 0x000000586464724a */ /* 0x000fe20001000000 */
[----:B------:R-:W-:Y:S02]  /*3a20*/  FMNMX.NAN R2, |R23|, |R7|, !PT ;  /* 0x4000000717027209 */ /* 0x000fe40007820200 */
[----:B------:R-:W-:-:S03]  /*3a30*/  PRMT R4, R4, 0x7054, RZ ;  /* 0x0000705404047816 */ /* 0x000fc600000000ff */
        /* <DEDUP_REMOVED lines=21> */
[----:B--2---:R-:W-:Y:S01]  /*3b90*/  FMUL2 R14, R14.F32x2.HI_LO, R24.F32x2.HI_LO ;  /* 0x000000180e0e724a */ /* 0x004fe20000000000 */
[C---:B------:R-:W-:Y:S02]  /*3ba0*/  FMNMX.NAN R24, |R21|.reuse, |R5|, !PT ;  /* 0x4000000515187209 */ /* 0x040fe40007820200 */
[----:B------:R-:W-:Y:S01]  /*3bb0*/  F2FP.SATFINITE.E2M1.F32.PACK_AB_MERGE_C R25, R21, R20, RZ ;  /* 0x000000141519723e */ /* 0x000fe200042070ff */
[----:B------:R-:W-:Y:S01]  /*3bc0*/  FMUL2 R14, R14.F32x2.HI_LO, R52.F32x2.HI_LO ;  /* 0x000000340e0e724a */ /* 0x000fe20000000000 */
[----:B------:R-:W-:Y:S02]  /*3bd0*/  F2FP.SATFINITE.E2M1.F32.PACK_AB_MERGE_C R5, R23, R22, RZ ;  /* 0x000000161705723e */ /* 0x000fe400042070ff */
[----:B------:R-:W-:Y:S01]  /*3be0*/  MUFU.RCP R98, R98 ;  /* 0x0000006200627308 */ /* 0x000fe20000001000 */
[----:B------:R-:W-:Y:S01]  /*3bf0*/  FMNMX.NAN R21, |R22|, |R6|, !PT ;  /* 0x4000000616157209 */ /* 0x000fe20007820200 */
[----:B------:R-:W-:Y:S01]  /*3c00*/  FMUL2 R14, R14.F32x2.HI_LO, R88.F32 ;  /* 0x000000580e0e724a */ /* 0x000fe20001000000 */
[----:B------:R-:W-:-:S02]  /*3c10*/  F2FP.SATFINITE.E2M1.F32.PACK_AB_MERGE_C R22, R97, R96, RZ ;  /* 0x000000606116723e */ /* 0x000fc400042070ff */
[----:B------:R-:W-:Y:S02]  /*3c20*/  F2FP.SATFINITE.E2M1.F32.PACK_AB_MERGE_C R6, R7, R6, RZ ;  /* 0x000000060706723e */ /* 0x000fe400042070ff */
[----:B------:R-:W-:Y:S01]  /*3c30*/  PRMT R22, R22, 0x7604, RZ ;  /* 0x0000760416167816 */ /* 0x000fe200000000ff */
[----:B------:R-:W2:Y:S01]  /*3c40*/  MUFU.RCP R99, R99 ;  /* 0x0000006300637308 */ /* 0x000ea20000001000 */
[----:B-1----:R-:W-:Y:S01]  /*3c50*/  FMUL2 R12, R12.F32x2.HI_LO, R26.F32x2.HI_LO ;  /* 0x0000001a0c0c724a */ /* 0x002fe20000000000 */
[----:B------:R-:W-:Y:S02]  /*3c60*/  F2FP.SATFINITE.E2M1.F32.PACK_AB_MERGE_C R27, R95, R94, RZ ;  /* 0x0000005e5f1b723e */ /* 0x000fe400042070ff */
[----:B------:R-:W-:Y:S01]  /*3c70*/  FMNMX.NAN R20, |R91|, |R9|, !PT ;  /* 0x400000095b147209 */ /* 0x000fe20007820200 */
[----:B------:R-:W-:Y:S01]  /*3c80*/  FMUL2 R12, R12.F32x2.HI_LO, R58.F32x2.HI_LO ;  /* 0x0000003a0c0c724a */ /* 0x000fe20000000000 */
[----:B------:R-:W-:Y:S02]  /*3c90*/  PRMT R27, R27, 0x7054, RZ ;  /* 0x000070541b1b7816 */ /* 0x000fe400000000ff */
[----:B------:R-:W-:Y:S01]  /*3ca0*/  MUFU.RCP R16, R16 ;  /* 0x0000001000107308 */ /* 0x000fe20000001000 */
[----:B------:R-:W-:Y:S01]  /*3cb0*/  FMUL2 R12, R12.F32x2.HI_LO, R88.F32 ;  /* 0x000000580c0c724a */ /* 0x000fe20001000000 */
[----:B------:R-:W-:-:S02]  /*3cc0*/  F2FP.SATFINITE.E2M1.F32.PACK_AB_MERGE_C R7, R9, R8, RZ ;  /* 0x000000080907723e */ /* 0x000fc400042070ff */
[----:B------:R-:W-:Y:S02]  /*3cd0*/  FMNMX.NAN R23, |R90|, |R8|, !PT ;  /* 0x400000085a177209 */ /* 0x000fe40007820200 */
[----:B------:R-:W-:Y:S02]  /*3ce0*/  FMNMX.NAN R9, |R92|, |R10|, !PT ;  /* 0x4000000a5c097209 */ /* 0x000fe40007820200 */
[----:B------:R-:W1:Y:S01]  /*3cf0*/  MUFU.RCP R17, R17 ;  /* 0x0000001100117308 */ /* 0x000e620000001000 */
[----:B--2---:R-:W-:Y:S01]  /*3d00*/  FMUL2 R98, R98.F32x2.HI_LO, R68.F32x2.HI_LO ;  /* 0x000000446262724a */ /* 0x004fe20000000000 */
[----:B------:R-:W-:Y:S02]  /*3d10*/  FMNMX.NAN R8, |R93|, |R11|, !PT ;  /* 0x4000000b5d087209 */ /* 0x000fe40007820200 */
[----:B------:R-:W-:Y:S01]  /*3d20*/  F2FP.SATFINITE.E2M1.F32.PACK_AB_MERGE_C R10, R11, R10, RZ ;  /* 0x0000000a0b0a723e */ /* 0x000fe200042070ff */
[----:B------:R-:W-:Y:S01]  /*3d30*/  FMUL2 R98, R98.F32x2.HI_LO, R38.F32x2.HI_LO ;  /* 0x000000266262724a */ /* 0x000fe20000000000 */
[----:B------:R-:W-:-:S02]  /*3d40*/  LOP3.LUT R11, R22, R27, RZ, 0xfc, !PT ;  /* 0x0000001b160b7212 */ /* 0x000fc400078efcff */
[----:B------:R-:W-:Y:S01]  /*3d50*/  MUFU.RCP R18, R18 ;  /* 0x0000001200127308 */ /* 0x000fe20000001000 */
[----:B------:R-:W-:Y:S01]  /*3d60*/  F2FP.SATFINITE.E2M1.F32.PACK_AB_MERGE_C R26, R13, R12, RZ ;  /* 0x0000000c0d1a723e */ /* 0x000fe200042070ff */
[----:B------:R-:W-:Y:S01]  /*3d70*/  FMUL2 R98, R98.F32x2.HI_LO, R88.F32 ;  /* 0x000000586262724a */ /* 0x000fe20001000000 */
[----:B------:R-:W-:Y:S02]  /*3d80*/  F2FP.SATFINITE.E2M1.F32.PACK_AB_MERGE_C R27, R15, R14, RZ ;  /* 0x0000000e0f1b723e */ /* 0x000fe400042070ff */
[----:B------:R-:W-:Y:S02]  /*3d90*/  FMNMX3.NAN R24, |R95|, |R13|, R24, !PT ;  /* 0x4000000d5f187276 */ /* 0x000fe40007820218 */
[----:B------:R-:W-:Y:S01]  /*3da0*/  PRMT R22, R25, 0x7054, RZ ;  /* 0x0000705419167816 */ /* 0x000fe200000000ff */
[----:B------:R-:W2:Y:S01]  /*3db0*/  MUFU.RCP R19, R19 ;  /* 0x0000001300137308 */ /* 0x000ea20000001000 */
[----:B-1----:R-:W-:Y:S01]  /*3dc0*/  FMUL2 R16, R16.F32x2.HI_LO, R84.F32x2.HI_LO ;  /* 0x000000541010724a */ /* 0x002fe20000000000 */
[----:B------:R-:W-:-:S02]  /*3dd0*/  PRMT R13, R5, 0x7604, RZ ;  /* 0x00007604050d7816 */ /* 0x000fc400000000ff */
[----:B------:R-:W-:Y:S01]  /*3de0*/  PRMT R26, R26, 0x7054, RZ ;  /* 0x000070541a1a7816 */ /* 0x000fe200000000ff */
[----:B------:R-:W-:Y:S01]  /*3df0*/  FMUL2 R16, R16.F32x2.HI_LO, R54.F32x2.HI_LO ;  /* 0x000000361010724a */ /* 0x000fe20000000000 */
[----:B------:R-:W-:Y:S02]  /*3e00*/  PRMT R5, R27, 0x7604, RZ ;  /* 0x000076041b057816 */ /* 0x000fe400000000ff */
[----:B------:R-:W-:Y:S01]  /*3e10*/  PRMT R25, R6, 0x7604, RZ ;  /* 0x0000760406197816 */ /* 0x000fe200000000ff */
[----:B------:R-:W-:Y:S01]  /*3e20*/  FMUL2 R16, R16.F32x2.HI_LO, R88.F32 ;  /* 0x000000581010724a */ /* 0x000fe20001000000 */
[----:B------:R-:W-:Y:S02]  /*3e30*/  LOP3.LUT R22, R13, R22, RZ, 0xfc, !PT ;  /* 0x000000160d167212 */ /* 0x000fe400078efcff */
[C---:B------:R-:W-:Y:S02]  /*3e40*/  F2FP.SATFINITE.E2M1.F32.PACK_AB_MERGE_C R6, R99.reuse, R98, RZ ;  /* 0x000000626306723e */ /* 0x040fe400042070ff */
[----:B------:R-:W-:-:S02]  /*3e50*/  FMNMX3.NAN R13, |R99|, |R17|, R20, !PT ;  /* 0x40000011630d7276 */ /* 0x000fc40007820214 */
[----:B------:R-:W-:Y:S01]  /*3e60*/  F2FP.SATFINITE.E2M1.F32.PACK_AB_MERGE_C R91, R91, R90, RZ ;  /* 0x0000005a5b5b723e */ /* 0x000fe200042070ff */
[----:B--2---:R-:W-:Y:S01]  /*3e70*/  FMUL2 R18, R18.F32x2.HI_LO, R82.F32x2.HI_LO ;  /* 0x000000521212724a */ /* 0x004fe20000000000 */
[----:B------:R-:W-:Y:S02]  /*3e80*/  LOP3.LUT R5, R5, R26, RZ, 0xfc, !PT ;  /* 0x0000001a05057212 */ /* 0x000fe400078efcff */
[----:B------:R-:W-:Y:S01]  /*3e90*/  LOP3.LUT R4, R25, R4, RZ, 0xfc, !PT ;  /* 0x0000000419047212 */ /* 0x000fe200078efcff */
[----:B------:R-:W-:Y:S01]  /*3ea0*/  FMUL2 R18, R18.F32x2.HI_LO, R48.F32x2.HI_LO ;  /* 0x000000301212724a */ /* 0x000fe20000000000 */
[----:B------:R-:W-:Y:S02]  /*3eb0*/  F2FP.SATFINITE.E2M1.F32.PACK_AB_MERGE_C R20, R17, R16, RZ ;  /* 0x000000101114723e */ /* 0x000fe400042070ff */
[----:B------:R-:W-:Y:S01]  /*3ec0*/  LOP3.LUT R6, R11, 0xff, R6, 0xf8, !PT ;  /* 0x000000ff0b067812 */ /* 0x000fe200078ef806 */
[----:B------:R-:W-:Y:S01]  /*3ed0*/  FMUL2 R18, R18.F32x2.HI_LO, R88.F32 ;  /* 0x000000581212724a */ /* 0x000fe20001000000 */
[----:B------:R-:W-:-:S02]  /*3ee0*/  F2FP.SATFINITE.E2M1.F32.PACK_AB_MERGE_C R17, R101, R100, RZ ;  /* 0x000000646511723e */ /* 0x000fc400042070ff */
[----:B------:R-:W-:Y:S02]  /*3ef0*/  F2FP.SATFINITE.E2M1.F32.PACK_AB_MERGE_C R93, R93, R92, RZ ;  /* 0x0000005c5d5d723e */ /* 0x000fe400042070ff */
[----:B------:R-:W-:Y:S02]  /*3f00*/  LOP3.LUT R22, R22, 0xff, R91, 0xf8, !PT ;  /* 0x000000ff16167812 */ /* 0x000fe400078ef85b */
[----:B------:R-:W-:Y:S02]  /*3f10*/  LOP3.LUT R20, R5, 0xff, R20, 0xf8, !PT ;  /* 0x000000ff05147812 */ /* 0x000fe400078ef814 */
[----:B------:R-:W-:Y:S02]  /*3f20*/  F2FP.SATFINITE.E2M1.F32.PACK_AB_MERGE_C R11, R19, R18, RZ ;  /* 0x00000012130b723e */ /* 0x000fe400042070ff */
[----:B------:R-:W-:Y:S02]  /*3f30*/  LOP3.LUT R7, R4, 0xff, R7, 0xf8, !PT ;  /* 0x000000ff04077812 */ /* 0x000fe400078ef807 */
[----:B------:R-:W-:-:S02]  /*3f40*/  PRMT R4, R17, 0x6540, R6 ;  /* 0x0000654011047816 */ /* 0x000fc40000000006 */
[----:B------:R-:W-:Y:S02]  /*3f50*/  PRMT R5, R93, 0x6540, R22 ;  /* 0x000065405d057816 */ /* 0x000fe40000000016 */
[----:B------:R-:W-:Y:S02]  /*3f60*/  PRMT R6, R11, 0x6540, R20 ;  /* 0x000065400b067816 */ /* 0x000fe40000000014 */
[----:B------:R-:W-:Y:S02]  /*3f70*/  PRMT R7, R10, 0x6540, R7 ;  /* 0x000065400a077816 */ /* 0x000fe40000000007 */
[----:B------:R-:W-:Y:S02]  /*3f80*/  FMNMX3.NAN R23, |R98|, |R16|, R23, !PT ;  /* 0x4000001062177276 */ /* 0x000fe40007820217 */
[----:B------:R-:W-:Y:S01]  /*3f90*/  FMNMX3.NAN R12, |R94|, |R12|, R3, !PT ;  /* 0x4000000c5e0c7276 */ /* 0x000fe20007820203 */
[----:B------:R1:W-:Y:S01]  /*3fa0*/  STS.128 [R110+0x4400], R4 ;  /* 0x004400046e007388 */ /* 0x0003e20000000c00 */
[----:B------:R-:W-:-:S02]  /*3fb0*/  FMNMX3.NAN R8, |R101|, |R19|, R8, !PT ;  /* 0x4000001365087276 */ /* 0x000fc40007820208 */
[----:B------:R-:W-:Y:S01]  /*3fc0*/  FMNMX3.NAN R15, |R97|, |R15|, R2, !PT ;  /* 0x4000000f610f7276 */ /* 0x000fe20007820202 */
[----:B------:R2:W-:Y:S06]  /*3fd0*/  MEMBAR.ALL.CTA ;  /* 0x0000000000007992 */ /* 0x0005ec0000008000 */
[----:B--2---:R-:W2:Y:S01]  /*3fe0*/  FENCE.VIEW.ASYNC.S ;  /* 0x00000000000073c6 */ /* 0x004ea20000000000 */
[----:B------:R-:W-:Y:S02]  /*3ff0*/  FMNMX3.NAN R9, |R100|, |R18|, R9, !PT ;  /* 0x4000001264097276 */ /* 0x000fe40007820209 */
[----:B------:R-:W-:-:S02]  /*4000*/  FMNMX3.NAN R14, |R96|, |R14|, R21, !PT ;  /* 0x4000000e600e7276 */ /* 0x000fc40007820215 */
[----:B------:R-:W-:Y:S02]  /*4010*/  FMNMX.NAN R13, R13, R24, !PT ;  /* 0x000000180d0d7209 */ /* 0x000fe40007820000 */
[----:B------:R-:W-:Y:S02]  /*4020*/  FMNMX.NAN R12, R23, R12, !PT ;  /* 0x0000000c170c7209 */ /* 0x000fe40007820000 */
[----:B------:R-:W-:Y:S02]  /*4030*/  FMNMX3.NAN R8, R8, R15, R13, !PT ;  /* 0x0000000f08087276 */ /* 0x000fe4000782000d */
[----:B------:R-:W-:-:S04]  /*4040*/  FMNMX3.NAN R9, R9, R14, R12, !PT ;  /* 0x0000000e09097276 */ /* 0x000fc8000782000c */
[----:B------:R-:W-:-:S04]  /*4050*/  FMNMX3.NAN R9, R9, R8, RZ, !PT ;  /* 0x0000000809097276 */ /* 0x000fc800078200ff */
[----:B------:R-:W-:Y:S01]  /*4060*/  FMNMX R126, R9, R126, !PT ;  /* 0x0000007e097e7209 */ /* 0x000fe20007800000 */
[----:B--2---:R-:W-:Y:S06]  /*4070*/  BAR.SYNC.DEFER_BLOCKING 0x2, 0x80 ;  /* 0x0082000000007b1d */ /* 0x004fec0000010000 */
[----:B-1----:R-:W-:Y:S05]  /*4080*/  BRA.U !UP4, `(.L_x_43) ;  /* 0x000000010c447547 */ /* 0x002fea000b800000 */
[----:B------:R-:W-:Y:S01]  /*4090*/  IMAD R128, R89, 0x4, R128 ;  /* 0x0000000459807824 */ /* 0x000fe200078e0280 */
[----:B------:R-:W-:Y:S01]  /*40a0*/  UIADD3 UR12, UP0, UPT, UR10, 0x2c0, URZ ;  /* 0x000002c00a0c7890 */ /* 0x000fe2000ff1e0ff */
[----:B------:R-:W-:Y:S02]  /*40b0*/  PLOP3.LUT P0, PT, PT, PT, PT, 0x80, 0x8 ;  /* 0x000000000008781c */ /* 0x000fe40003f0f070 */
[----:B------:R-:W-:Y:S01]  /*40c0*/  IADD3 R2, PT, PT, R87, 0x4400, RZ ;  /* 0x0000440057027810 */ /* 0x000fe20007ffe0ff */
[----:B------:R-:W-:Y:S01]  /*40d0*/  IMAD.SHL.U32 R128, R128, 0x10, RZ ;  /* 0x0000001080807824 */ /* 0x000fe200078e00ff */
[----:B------:R-:W-:-:S12]  /*40e0*/  UIADD3.X UR13, UPT, UPT, URZ, UR11, URZ, UP0, !UPT ;  /* 0x0000000bff0d7290 */ /* 0x000fd800087fe4ff */
.L_x_44:
        /* <DEDUP_REMOVED lines=10> */
[----:B------:R0:W-:Y:S02]  /*4190*/  UTMACMDFLUSH ;  /* 0x00000000000079b7 */ /* 0x0001e40000000000 */
.L_x_43:
[----:B------:R-:W-:Y:S01]  /*41a0*/  BAR.SYNC.DEFER_BLOCKING 0x2, 0x80 ;  /* 0x0082000000007b1d */ /* 0x000fe20000010000 */
[----:B------:R-:W-:Y:S01]  /*41b0*/  HFMA2 R128, -RZ, RZ, 0, 1.1920928955078125e-07 ;  /* 0x00000002ff807431 */ /* 0x000fe200000001ff */
[----:B------:R-:W-:-:S04]  /*41c0*/  PLOP3.LUT P0, PT, PT, PT, PT, 0x8, 0x80 ;  /* 0x000000000080781c */ /* 0x000fc80003f0e170 */
[----:B------:R-:W-:Y:S09]  /*41d0*/  @P2 BRA `(.L_x_45) ;  /* 0xffffffe800d42947 */ /* 0x000ff2000383ffff */
[----:B------:R-:W-:Y:S01]  /*41e0*/  ELECT P0, URZ, PT ;  /* 0x0000000000ff782f */ /* 0x000fe20003800000 */
[C---:B------:R-:W-:Y:S01]  /*41f0*/  IMAD R3, R108.reuse, 0x8, R87 ;  /* 0x000000086c037824 */ /* 0x040fe200078e0257 */
[----:B------:R-:W-:Y:S01]  /*4200*/  SHF.L.U32 R4, R107, 0x1f, RZ ;  /* 0x0000001f6b047819 */ /* 0x000fe200000006ff */
[----:B------:R-:W-:Y:S01]  /*4210*/  BSSY B0, `(.L_x_46) ;  /* 0x0000006000007945 */ /* 0x000fe20003800000 */
[----:B------:R-:W-:-:S09]  /*4220*/  LEA R91, R108, R87, 0x4 ;  /* 0x000000576c5b7211 */ /* 0x000fd200078e20ff */
[----:B------:R-:W-:-:S04]  /*4230*/  @P0 IMAD.MOV.U32 R2, RZ, RZ, 0x1 ;  /* 0x00000001ff020424 */ /* 0x000fc800078e00ff */
[----:B------:R1:W-:Y:S01]  /*4240*/  @P0 SYNCS.ARRIVE.TRANS64.ART0 RZ, [R123+URZ+0x70], R2 ;  /* 0x000070027bff09a7 */ /* 0x0003e200085000ff */
[----:B------:R-:W2:Y:S02]  /*4250*/  SYNCS.PHASECHK.TRANS64.TRYWAIT P0, [R3+URZ+0x80], R4 ;  /* 0x00008004030075a7 */ /* 0x000ea400080011ff */
[----:B-12---:R-:W-:Y:S05]  /*4260*/  @!P0 BRA `(.L_x_47) ;  /* 0x0000000800c08947 */ /* 0x006fea0003800000 */
.L_x_79:
[----:B------:R-:W-:Y:S05]  /*4270*/  BSYNC B0 ;  /* 0x0000000000007941 */ /* 0x000fea0003800000 */
.L_x_46:
[----:B------:R-:W2:Y:S01]  /*4280*/  LDS.128 R88, [R91+0x37c10] ;  /* 0x037c10005b587984 */ /* 0x000ea20000000c00 */
[----:B------:R-:W-:Y:S01]  /*4290*/  CREDUX.MAXABS.F32.NAN UR4, R126 ;  /* 0x000000007e0472cc */ /* 0x000fe20000006400 */
[----:B------:R-:W-:Y:S01]  /*42a0*/  BSSY.RECONVERGENT B0, `(.L_x_48) ;  /* 0x0000014000007945 */ /* 0x000fe20003800200 */
[----:B------:R-:W-:Y:S01]  /*42b0*/  ISETP.NE.AND P0, PT, R102, RZ, PT ;  /* 0x000000ff6600720c */ /* 0x000fe20003f05270 */
[----:B------:R3:W-:Y:S06]  /*42c0*/  MEMBAR.ALL.CTA ;  /* 0x0000000000007992 */ /* 0x0007ec0000008000 */
[----:B---3--:R-:W3:Y:S01]  /*42d0*/  FENCE.VIEW.ASYNC.S ;  /* 0x00000000000073c6 */ /* 0x008ee20000000000 */
[----:B------:R-:W-:-:S02]  /*42e0*/  VIADD R106, R106, 0x1 ;  /* 0x000000016a6a7836 */ /* 0x000fc40000000000 */
[----:B------:R-:W-:Y:S02]  /*42f0*/  VIADD R108, R108, 0x1 ;  /* 0x000000016c6c7836 */ /* 0x000fe40000000000 */
[----:B------:R-:W-:Y:S01]  /*4300*/  IMAD.U32 R2, RZ, RZ, UR4 ;  /* 0x00000004ff027e24 */ /* 0x000fe2000f8e00ff */
[----:B---3--:R3:W-:Y:S04]  /*4310*/  SYNCS.ARRIVE.TRANS64.ART0 RZ, [R3+URZ+0x90], R0 ;  /* 0x0000900003ff79a7 */ /* 0x0087e800085000ff */
[----:B------:R3:W-:Y:S01]  /*4320*/  @!P0 STS [R119+0x37c00], R2 ;  /* 0x037c000277008388 */ /* 0x0007e20000000800 */
[----:B------:R-:W-:Y:S01]  /*4330*/  BAR.SYNC.DEFER_BLOCKING 0x2, 0x80 ;  /* 0x0082000000007b1d */ /* 0x000fe20000010000 */
[----:B------:R-:W-:-:S13]  /*4340*/  LOP3.LUT P0, RZ, R121, R102, RZ, 0xfc, !PT ;  /* 0x0000006679ff7212 */ /* 0x000fda000780fcff */
[----:B------:R-:W-:Y:S05]  /*4350*/  @P0 BRA `(.L_x_49) ;  /* 0x0000000000200947 */ /* 0x000fea0003800000 */
[----:B------:R-:W-:Y:S01]  /*4360*/  IMAD.U32 R87, RZ, RZ, UR7 ;  /* 0x00000007ff577e24 */ /* 0x000fe2000f8e00ff */
[----:B------:R-:W4:Y:S04]  /*4370*/  LDCU.64 UR4, c[0x0][0x740] ;  /* 0x0000e800ff0477ac */ /* 0x000f280008000a00 */
[----:B-1----:R-:W1:Y:S01]  /*4380*/  LDS.128 R4, [R87+0x37c00] ;  /* 0x037c000057047984 */ /* 0x002e620000000c00 */
[----:B---34-:R-:W-:-:S04]  /*4390*/  LEA R2, P0, R103, UR4, 0x2 ;  /* 0x0000000467027c11 */ /* 0x018fc8000f8010ff */
[----:B------:R-:W-:Y:S02]  /*43a0*/  LEA.HI.X R3, R103, UR5, R86, 0x2, P0 ;  /* 0x0000000567037c11 */ /* 0x000fe400080f1456 */
[----:B-1----:R-:W-:-:S04]  /*43b0*/  FMNMX3 R4, R4, RZ, R5, !PT ;  /* 0x000000ff04047276 */ /* 0x002fc80007800005 */
[----:B------:R-:W-:-:S05]  /*43c0*/  FMNMX3 R7, R4, R6, R7, !PT ;  /* 0x0000000604077276 */ /* 0x000fca0007800007 */
[----:B------:R4:W-:Y:S02]  /*43d0*/  REDG.E.MAX.S32.STRONG.GPU desc[UR14][R2.64], R7 ;  /* 0x000000070200798e */ /* 0x0009e4000d12e30e */
.L_x_49:
[----:B------:R-:W-:Y:S05]  /*43e0*/  BSYNC.RECONVERGENT B0 ;  /* 0x0000000000007941 */ /* 0x000fea0003800200 */
.L_x_48:
[----:B--2---:R-:W-:Y:S02]  /*43f0*/  ISETP.NE.AND P0, PT, R91, 0x1, PT ;  /* 0x000000015b00780c */ /* 0x004fe40003f05270 */
[----:B------:R-:W-:Y:S02]  /*4400*/  ISETP.NE.AND P1, PT, R108, 0x2, PT ;  /* 0x000000026c00780c */ /* 0x000fe40003f25270 */
[----:B------:R-:W-:Y:S02]  /*4410*/  ISETP.NE.AND P2, PT, R106, 0x2, PT ;  /* 0x000000026a00780c */ /* 0x000fe40003f45270 */
[----:B------:R-:W-:Y:S02]  /*4420*/  SEL R4, RZ, 0x1, P1 ;  /* 0x00000001ff047807 */ /* 0x000fe40000800000 */
[----:B---34-:R-:W-:Y:S02]  /*4430*/  SEL R2, RZ, 0x1, P2 ;  /* 0x00000001ff027807 */ /* 0x018fe40001000000 */
[----:B------:R-:W-:-:S02]  /*4440*/  LOP3.LUT R107, R107, R4, RZ, 0x3c, !PT ;  /* 0x000000046b6b7212 */ /* 0x000fc400078e3cff */
[----:B------:R-:W-:Y:S02]  /*4450*/  LOP3.LUT R105, R105, R2, RZ, 0x3c, !PT ;  /* 0x0000000269697212 */ /* 0x000fe400078e3cff */
[----:B------:R-:W-:Y:S02]  /*4460*/  SEL R108, R108, RZ, P1 ;  /* 0x000000ff6c6c7207 */ /* 0x000fe40000800000 */
[----:B------:R-:W-:Y:S01]  /*4470*/  SEL R106, R106, RZ, P2 ;  /* 0x000000ff6a6a7207 */ /* 0x000fe20001000000 */
[----:B------:R-:W-:Y:S06]  /*4480*/  @!P0 BRA `(.L_x_50) ;  /* 0xffffffe400e08947 */ /* 0x000fec000383ffff */
.L_x_39:
[----:B------:R-:W-:Y:S05]  /*4490*/  BRA.U !UP4, `(.L_x_51) ;  /* 0x000000010c1c7547 */ /* 0x000fea000b800000 */
[----:B------:R-:W3:Y:S01]  /*44a0*/  S2UR UR4, SR_CgaCtaId ;  /* 0x00000000000479c3 */ /* 0x000ee20000008800 */
[----:B------:R-:W-:Y:S02]  /*44b0*/  ELECT P0, URZ, PT ;  /* 0x0000000000ff782f */ /* 0x000fe40003800000 */
[----:B------:R-:W-:Y:S01]  /*44c0*/  MOV R2, 0x1 ;  /* 0x0000000100027802 */ /* 0x000fe20000000f00 */
[----:B------:R-:W-:-:S04]  /*44d0*/  UMOV UR5, 0x40 ;  /* 0x0000004000057882 */ /* 0x000fc80000000000 */
[----:B------:R-:W-:Y:S01]  /*44e0*/  UVIRTCOUNT.DEALLOC.SMPOOL 0x80 ;  /* 0x000000800000784c */ /* 0x000fe20000000000 */
[----:B---3--:R-:W-:-:S09]  /*44f0*/  ULEA UR4, UR4, UR5, 0x18 ;  /* 0x0000000504047291 */ /* 0x008fd2000f8ec0ff */
[----:B------:R3:W-:Y:S03]  /*4500*/  @P0 STS.U8 [UR4], R2 ;  /* 0x00000002ff000988 */ /* 0x0007e60008000004 */
.L_x_51:
[----:B------:R-:W-:Y:S06]  /*4510*/  BAR.SYNC.DEFER_BLOCKING 0x2, 0x80 ;  /* 0x0082000000007b1d */ /* 0x000fec0000010000 */
[----:B------:R-:W-:Y:S05]  /*4520*/  BRA.U !UP4, `(.L_x_52) ;  /* 0x000000010c9c7547 */ /* 0x000fea000b800000 */
[----:B------:R-:W4:Y:S01]  /*4530*/  S2UR UR5, SR_CgaCtaId ;  /* 0x00000000000579c3 */ /* 0x000f220000008800 */
[----:B------:R-:W-:Y:S01]  /*4540*/  NOP ;  /* 0x0000000000007918 */ /* 0x000fe20000000000 */
[----:B------:R-:W-:Y:S01]  /*4550*/  UMOV UR4, 0x50 ;  /* 0x0000005000047882 */ /* 0x000fe20000000000 */
[----:B------:R-:W-:Y:S01]  /*4560*/  LOP3.LUT R4, R120, 0xffff, RZ, 0xc0, !PT ;  /* 0x0000ffff78047812 */ /* 0x000fe200078ec0ff */
[----:B-1----:R-:W-:-:S03]  /*4570*/  IMAD.MOV.U32 R3, RZ, RZ, 0xffff ;  /* 0x0000ffffff037424 */ /* 0x002fc600078e00ff */
[----:B------:R-:W-:-:S04]  /*4580*/  SHF.R.U32.HI R4, RZ, 0x5, R4 ;  /* 0x00000005ff047819 */ /* 0x000fc80000011604 */
[----:B------:R-:W-:Y:S01]  /*4590*/  SHF.L.U32 R3, R3, R4, RZ ;  /* 0x0000000403037219 */ /* 0x000fe200000006ff */
[----:B------:R-:W-:-:S05]  /*45a0*/  VIADD R5, R4, 0x10 ;  /* 0x0000001004057836 */ /* 0x000fca0000000000 */
[----:B------:R-:W-:Y:S01]  /*45b0*/  SHF.L.U32 R0, R0, R5, RZ ;  /* 0x0000000500007219 */ /* 0x000fe200000006ff */
[----:B----4-:R-:W-:-:S03]  /*45c0*/  ULEA UR5, UR5, UR4, 0x18 ;  /* 0x0000000405057291 */ /* 0x010fc6000f8ec0ff */
[----:B------:R-:W-:-:S04]  /*45d0*/  LOP3.LUT R5, R0, R3, RZ, 0xfc, !PT ;  /* 0x0000000300057212 */ /* 0x000fc800078efcff */
[C---:B------:R-:W-:Y:S02]  /*45e0*/  LOP3.LUT R3, R5.reuse, 0xffff, RZ, 0xc0, !PT ;  /* 0x0000ffff05037812 */ /* 0x040fe400078ec0ff */
[----:B---3--:R-:W1:Y:S02]  /*45f0*/  LDS R2, [UR5] ;  /* 0x00000005ff027984 */ /* 0x008e640008000800 */
[----:B-1----:R-:W-:-:S04]  /*4600*/  LOP3.LUT R0, R5, 0xffff, R2, 0x80, !PT ;  /* 0x0000ffff05007812 */ /* 0x002fc800078e8002 */
[----:B------:R-:W-:-:S13]  /*4610*/  ISETP.NE.AND P0, PT, R0, R3, PT ;  /* 0x000000030000720c */ /* 0x000fda0003f05270 */
[----:B------:R-:W-:Y:S05]  /*4620*/  @P0 BRA `(.L_x_53) ;  /* 0x0000000000500947 */ /* 0x000fea0003800000 */
[----:B------:R-:W-:Y:S02]  /*4630*/  SHF.R.U32.HI R0, RZ, 0x10, R2 ;  /* 0x00000010ff007819 */ /* 0x000fe40000011602 */
[----:B------:R-:W-:-:S04]  /*4640*/  SHF.R.U32.HI R3, RZ, 0x10, R5 ;  /* 0x00000010ff037819 */ /* 0x000fc80000011605 */
[----:B------:R-:W-:-:S04]  /*4650*/  LOP3.LUT R0, R0, R3, RZ, 0xc0, !PT ;  /* 0x0000000300007212 */ /* 0x000fc800078ec0ff */
[----:B------:R-:W-:-:S13]  /*4660*/  ISETP.NE.AND P0, PT, R0, R3, PT ;  /* 0x000000030000720c */ /* 0x000fda0003f05270 */
[----:B------:R-:W-:Y:S05]  /*4670*/  @P0 BRA `(.L_x_54) ;  /* 0x0000000000300947 */ /* 0x000fea0003800000 */
[----:B------:R-:W-:Y:S01]  /*4680*/  R2UR UR8, R5 ;  /* 0x00000000050872ca */ /* 0x000fe200000e0000 */
[----:B------:R-:W1:Y:S01]  /*4690*/  S2R R2, SR_LANEID ;  /* 0x0000000000027919 */ /* 0x000e620000000000 */
[----:B------:R-:W-:Y:S02]  /*46a0*/  VOTEU.ANY UR6, UPT, PT ;  /* 0x0000000000067886 */ /* 0x000fe400038e0100 */
[----:B------:R-:W-:-:S09]  /*46b0*/  UFLO.U32 UR6, UR6 ;  /* 0x00000006000672bd */ /* 0x000fd200080e0000 */
[----:B------:R-:W-:-:S06]  /*46c0*/  ULOP3.LUT UR8, URZ, UR8, URZ, 0x33, !UPT ;  /* 0x00000008ff087292 */ /* 0x000fcc000f8e33ff */
[----:B------:R-:W-:-:S04]  /*46d0*/  IMAD.U32 R0, RZ, RZ, UR8 ;  /* 0x00000008ff007e24 */ /* 0x000fc8000f8e00ff */
[----:B------:R-:W3:Y:S02]  /*46e0*/  REDUX UR4, R0 ;  /* 0x00000000000473c4 */ /* 0x000ee40000000000 */
[----:B------:R4:W-:Y:S01]  /*46f0*/  UTCATOMSWS.AND URZ, UR8 ;  /* 0x0000000800ff79e3 */ /* 0x0009e20008000000 */
[----:B-1----:R-:W-:Y:S01]  /*4700*/  ISETP.EQ.U32.AND P0, PT, R2, UR6, PT ;  /* 0x0000000602007c0c */ /* 0x002fe2000bf02070 */
[----:B---3--:R-:W-:-:S12]  /*4710*/  IMAD.U32 R2, RZ, RZ, UR4 ;  /* 0x00000004ff027e24 */ /* 0x008fd8000f8e00ff */
[----:B------:R4:W-:Y:S01]  /*4720*/  @P0 ATOMS.AND RZ, [UR5], R2 ;  /* 0x00000002ffff098c */ /* 0x0009e2000a800005 */
[----:B------:R-:W-:Y:S05]  /*4730*/  BRA `(.L_x_55) ;  /* 0x0000000000147947 */ /* 0x000fea0003800000 */
.L_x_54:
[----:B------:R-:W-:Y:S02]  /*4740*/  MOV R2, 0x4760 ;  /* 0x0000476000027802 */ /* 0x000fe40000000f00 */
[----:B--2---:R-:W-:Y:S05]  /*4750*/  CALL.REL.NOINC `($__internal_0_$__cuda_sm10x_tcgen05_guardrail_trap_col_being_dealloced_not_returned_by_alloc) ;  /* 0x00000004009c7944 */ /* 0x004fea0003c00000 */
[----:B------:R-:W-:Y:S05]  /*4760*/  BRA `(.L_x_55) ;  /* 0x0000000000087947 */ /* 0x000fea0003800000 */
.L_x_53:
[----:B------:R-:W-:Y:S02]  /*4770*/  MOV R2, 0x4790 ;  /* 0x0000479000027802 */ /* 0x000fe40000000f00 */
[----:B--2---:R-:W-:Y:S05]  /*4780*/  CALL.REL.NOINC `($__internal_2_$__cuda_sm10x_tcgen05_guardrail_trap_unallocated_columns_being_dealloced) ;  /* 0x0000000400a87944 */ /* 0x004fea0003c00000 */
.L_x_55:
[----:B------:R-:W-:Y:S01]  /*4790*/  NOP ;  /* 0x0000000000007918 */ /* 0x000fe20000000000 */
.L_x_52:
[----:B------:R-:W-:-:S04]  /*47a0*/  DEPBAR.LE SB0, 0x0 ;  /* 0x000080000000791a */ /* 0x000fc80000000000 */
[----:B------:R-:W-:-:S04]  /*47b0*/  DEPBAR.LE SB0, 0x0 ;  /* 0x000080000000791a */ /* 0x000fc80000000000 */
[----:B----4-:R-:W-:Y:S05]  /*47c0*/  EXIT ;  /* 0x000000000000794d */ /* 0x010fea0003800000 */
.L_x_9:
[----:B------:R-:W-:-:S07]  /*47d0*/  MOV R20, R21 ;  /* 0x0000001500147202 */ /* 0x000fce0000000f00 */
.L_x_56:
[----:B----4-:R4:W3:Y:S02]  /*47e0*/  SYNCS.PHASECHK.TRANS64.TRYWAIT P0, [R14+URZ+0x90], R21 ;  /* 0x000090150e0075a7 */ /* 0x0108e400080011ff */
[----:B---3--:R-:W-:Y:S05]  /*47f0*/  @!P0 NANOSLEEP.SYNCS 0x989680 ;  /* 0x009896800000895d */ /* 0x008fea0003900000 */
[----:B------:R-:W3:Y:S02]  /*4800*/  @!P0 SYNCS.PHASECHK.TRANS64 P0, [R14+URZ+0x90], R21 ;  /* 0x000090150e0085a7 */ /* 0x000ee400080010ff */
[----:B---3--:R-:W-:Y:S05]  /*4810*/  @!P0 BRA `(.L_x_56) ;  /* 0xfffffffc00f08947 */ /* 0x008fea000383ffff */
[----:B------:R-:W-:Y:S05]  /*4820*/  BRA `(.L_x_57) ;  /* 0xffffffc4002c7947 */ /* 0x000fea000383ffff */
.L_x_11:
[----:B------:R-:W-:-:S07]  /*4830*/  MOV R7, R6 ;  /* 0x0000000600077202 */ /* 0x000fce0000000f00 */
.L_x_58:
[----:B--2---:R2:W3:Y:S02]  /*4840*/  SYNCS.PHASECHK.TRANS64.TRYWAIT P0, [R2+URZ+0x90], R7 ;  /* 0x00009007020075a7 */ /* 0x0044e400080011ff */
[----:B---3--:R-:W-:Y:S05]  /*4850*/  @!P0 NANOSLEEP.SYNCS 0x989680 ;  /* 0x009896800000895d */ /* 0x008fea0003900000 */
[----:B------:R-:W3:Y:S02]  /*4860*/  @!P0 SYNCS.PHASECHK.TRANS64 P0, [R2+URZ+0x90], R7 ;  /* 0x00009007020085a7 */ /* 0x000ee400080010ff */
[----:B---3--:R-:W-:Y:S05]  /*4870*/  @!P0 BRA `(.L_x_58) ;  /* 0xfffffffc00f08947 */ /* 0x008fea000383ffff */
[----:B------:R-:W-:Y:S05]  /*4880*/  BRA `(.L_x_59) ;  /* 0xffffffc400d07947 */ /* 0x000fea000383ffff */
.L_x_12:
[----:B------:R-:W-:-:S07]  /*4890*/  MOV R13, R12 ;  /* 0x0000000c000d7202 */ /* 0x000fce0000000f00 */
.L_x_60:
[----:B--2---:R2:W3:Y:S02]  /*48a0*/  SYNCS.PHASECHK.TRANS64.TRYWAIT P0, [R8+URZ+0x90], R13 ;  /* 0x0000900d080075a7 */ /* 0x0044e400080011ff */
[----:B---3--:R-:W-:Y:S05]  /*48b0*/  @!P0 NANOSLEEP.SYNCS 0x989680 ;  /* 0x009896800000895d */ /* 0x008fea0003900000 */
[----:B------:R-:W3:Y:S02]  /*48c0*/  @!P0 SYNCS.PHASECHK.TRANS64 P0, [R8+URZ+0x90], R13 ;  /* 0x0000900d080085a7 */ /* 0x000ee400080010ff */
[----:B---3--:R-:W-:Y:S05]  /*48d0*/  @!P0 BRA `(.L_x_60) ;  /* 0xfffffffc00f08947 */ /* 0x008fea000383ffff */
[----:B------:R-:W-:Y:S05]  /*48e0*/  BRA `(.L_x_4) ;  /* 0xffffffc800047947 */ /* 0x000fea000383ffff */
.L_x_14:
[----:B------:R-:W-:-:S07]  /*48f0*/  MOV R0, UR23 ;  /* 0x0000001700007c02 */ /* 0x000fce0008000f00 */
.L_x_61:
[----:B---3--:R3:W4:Y:S02]  /*4900*/  SYNCS.PHASECHK.TRANS64.TRYWAIT P0, [R0+URZ+0x80], RZ ;  /* 0x000080ff000075a7 */ /* 0x00872400080011ff */
[----:B----4-:R-:W-:Y:S05]  /*4910*/  @!P0 NANOSLEEP.SYNCS 0x989680 ;  /* 0x009896800000895d */ /* 0x010fea0003900000 */
[----:B------:R-:W4:Y:S02]  /*4920*/  @!P0 SYNCS.PHASECHK.TRANS64 P0, [R0+URZ+0x80], RZ ;  /* 0x000080ff000085a7 */ /* 0x000f2400080010ff */
[----:B----4-:R-:W-:Y:S05]  /*4930*/  @!P0 BRA `(.L_x_61) ;  /* 0xfffffffc00f08947 */ /* 0x010fea000383ffff */
[----:B------:R-:W-:Y:S05]  /*4940*/  BRA `(.L_x_62) ;  /* 0xffffffc800087947 */ /* 0x000fea000383ffff */
.L_x_17:
[----:B------:R-:W-:Y:S02]  /*4950*/  MOV R4, UR16 ;  /* 0x0000001000047c02 */ /* 0x000fe40008000f00 */
[----:B------:R-:W-:Y:S02]  /*4960*/  MOV R5, UR16 ;  /* 0x0000001000057c02 */ /* 0x000fe40008000f00 */
[----:B------:R-:W-:-:S07]  /*4970*/  MOV R0, UR5 ;  /* 0x0000000500007c02 */ /* 0x000fce0008000f00 */
.L_x_63:
[----:B--2---:R2:W3:Y:S02]  /*4980*/  SYNCS.PHASECHK.TRANS64.TRYWAIT P0, [R0+URZ+0x30], R5 ;  /* 0x00003005000075a7 */ /* 0x0044e400080011ff */
[----:B---3--:R-:W-:Y:S05]  /*4990*/  @!P0 NANOSLEEP.SYNCS 0x989680 ;  /* 0x009896800000895d */ /* 0x008fea0003900000 */
[----:B------:R-:W3:Y:S02]  /*49a0*/  @!P0 SYNCS.PHASECHK.TRANS64 P0, [R0+URZ+0x30], R5 ;  /* 0x00003005000085a7 */ /* 0x000ee400080010ff */
[----:B---3--:R-:W-:Y:S05]  /*49b0*/  @!P0 BRA `(.L_x_63) ;  /* 0xfffffffc00f08947 */ /* 0x008fea000383ffff */
[----:B------:R-:W-:Y:S05]  /*49c0*/  BRA `(.L_x_16) ;  /* 0xffffffc800c07947 */ /* 0x000fea000383ffff */
.L_x_19:
[----:B------:R-:W-:-:S07]  /*49d0*/  MOV R5, R4 ;  /* 0x0000000400057202 */ /* 0x000fce0000000f00 */
.L_x_64:
[----:B---3--:R3:W4:Y:S02]  /*49e0*/  SYNCS.PHASECHK.TRANS64.TRYWAIT P0, [R3+URZ+0x80], R5 ;  /* 0x00008005030075a7 */ /* 0x00872400080011ff */
[----:B----4-:R-:W-:Y:S05]  /*49f0*/  @!P0 NANOSLEEP.SYNCS 0x989680 ;  /* 0x009896800000895d */ /* 0x010fea0003900000 */
[----:B------:R-:W4:Y:S02]  /*4a00*/  @!P0 SYNCS.PHASECHK.TRANS64 P0, [R3+URZ+0x80], R5 ;  /* 0x00008005030085a7 */ /* 0x000f2400080010ff */
[----:B----4-:R-:W-:Y:S05]  /*4a10*/  @!P0 BRA `(.L_x_64) ;  /* 0xfffffffc00f08947 */ /* 0x010fea000383ffff */
[----:B------:R-:W-:Y:S05]  /*4a20*/  BRA `(.L_x_65) ;  /* 0xffffffcc00107947 */ /* 0x000fea000383ffff */
.L_x_21:
[----:B------:R-:W-:Y:S02]  /*4a30*/  MOV R2, UR4 ;  /* 0x0000000400027c02 */ /* 0x000fe40008000f00 */
[----:B------:R-:W-:Y:S02]  /*4a40*/  MOV R3, UR4 ;  /* 0x0000000400037c02 */ /* 0x000fe40008000f00 */
[----:B------:R-:W-:-:S07]  /*4a50*/  MOV R0, UR5 ;  /* 0x0000000500007c02 */ /* 0x000fce0008000f00 */
.L_x_66:
[----:B---3--:R3:W4:Y:S02]  /*4a60*/  SYNCS.PHASECHK.TRANS64.TRYWAIT P0, [R0+URZ+0x30], R3 ;  /* 0x00003003000075a7 */ /* 0x00872400080011ff */
[----:B----4-:R-:W-:Y:S05]  /*4a70*/  @!P0 NANOSLEEP.SYNCS 0x989680 ;  /* 0x009896800000895d */ /* 0x010fea0003900000 */
[----:B------:R-:W4:Y:S02]  /*4a80*/  @!P0 SYNCS.PHASECHK.TRANS64 P0, [R0+URZ+0x30], R3 ;  /* 0x00003003000085a7 */ /* 0x000f2400080010ff */
[----:B----4-:R-:W-:Y:S05]  /*4a90*/  @!P0 BRA `(.L_x_66) ;  /* 0xfffffffc00f08947 */ /* 0x010fea000383ffff */
[----:B------:R-:W-:Y:S05]  /*4aa0*/  BRA `(.L_x_67) ;  /* 0xffffffcc00947947 */ /* 0x000fea000383ffff */
.L_x_23:
[----:B------:R-:W-:-:S07]  /*4ab0*/  MOV R2, UR12 ;  /* 0x0000000c00027c02 */ /* 0x000fce0008000f00 */
.L_x_68:
[----:B---3--:R3:W4:Y:S02]  /*4ac0*/  SYNCS.PHASECHK.TRANS64.TRYWAIT P0, [R2+URZ+0x80], RZ ;  /* 0x000080ff020075a7 */ /* 0x00872400080011ff */
[----:B----4-:R-:W-:Y:S05]  /*4ad0*/  @!P0 NANOSLEEP.SYNCS 0x989680 ;  /* 0x009896800000895d */ /* 0x010fea0003900000 */
[----:B------:R-:W4:Y:S02]  /*4ae0*/  @!P0 SYNCS.PHASECHK.TRANS64 P0, [R2+URZ+0x80], RZ ;  /* 0x000080ff020085a7 */ /* 0x000f2400080010ff */
[----:B----4-:R-:W-:Y:S05]  /*4af0*/  @!P0 BRA `(.L_x_68) ;  /* 0xfffffffc00f08947 */ /* 0x010fea000383ffff */
[----:B------:R-:W-:Y:S05]  /*4b00*/  BRA `(.L_x_69) ;  /* 0xffffffcc00ac7947 */ /* 0x000fea000383ffff */
.L_x_26:
[----:B------:R-:W-:Y:S02]  /*4b10*/  MOV R0, UR18 ;  /* 0x0000001200007c02 */ /* 0x000fe40008000f00 */
[----:B------:R-:W-:-:S07]  /*4b20*/  MOV R3, R2 ;  /* 0x0000000200037202 */ /* 0x000fce0000000f00 */
.L_x_70:
[----:B---3--:R3:W4:Y:S02]  /*4b30*/  SYNCS.PHASECHK.TRANS64.TRYWAIT P0, [R0+URZ+0x70], R3 ;  /* 0x00007003000075a7 */ /* 0x00872400080011ff */
[----:B----4-:R-:W-:Y:S05]  /*4b40*/  @!P0 NANOSLEEP.SYNCS 0x989680 ;  /* 0x009896800000895d */ /* 0x010fea0003900000 */
[----:B------:R-:W4:Y:S02]  /*4b50*/  @!P0 SYNCS.PHASECHK.TRANS64 P0, [R0+URZ+0x70], R3 ;  /* 0x00007003000085a7 */ /* 0x000f2400080010ff */
[----:B----4-:R-:W-:Y:S05]  /*4b60*/  @!P0 BRA `(.L_x_70) ;  /* 0xfffffffc00f08947 */ /* 0x010fea000383ffff */
[----:B------:R-:W-:Y:S05]  /*4b70*/  BRA `(.L_x_25) ;  /* 0xffffffd000d07947 */ /* 0x000fea000383ffff */
.L_x_28:
[----:B------:R-:W-:Y:S02]  /*4b80*/  MOV R2, UR23 ;  /* 0x0000001700027c02 */ /* 0x000fe40008000f00 */
[----:B------:R-:W-:Y:S02]  /*4b90*/  MOV R3, UR23 ;  /* 0x0000001700037c02 */ /* 0x000fe40008000f00 */
[----:B------:R-:W-:Y:S07]  /*4ba0*/  MOV R0, UR13 ;  /* 0x0000000d00007c02 */ /* 0x000fee0008000f00 */
.L_x_71:
[----:B---3--:R3:W4:Y:S02]  /*4bb0*/  SYNCS.PHASECHK.TRANS64.TRYWAIT P1, [R0+URZ], R3 ;  /* 0x00000003000075a7 */ /* 0x00872400080211ff */
[----:B----4-:R-:W-:Y:S05]  /*4bc0*/  @!P1 NANOSLEEP.SYNCS 0x989680 ;  /* 0x009896800000995d */ /* 0x010fea0003900000 */
[----:B------:R-:W4:Y:S02]  /*4bd0*/  @!P1 SYNCS.PHASECHK.TRANS64 P1, [R0+URZ], R3 ;  /* 0x00000003000095a7 */ /* 0x000f2400080210ff */
[----:B----4-:R-:W-:Y:S05]  /*4be0*/  @!P1 BRA `(.L_x_71) ;  /* 0xfffffffc00f09947 */ /* 0x010fea000383ffff */
[----:B------:R-:W-:Y:S05]  /*4bf0*/  BRA `(.L_x_27) ;  /* 0xffffffd400447947 */ /* 0x000fea000383ffff */
.L_x_30:
[----:B------:R-:W-:-:S07]  /*4c00*/  MOV R2, R3 ;  /* 0x0000000300027202 */ /* 0x000fce0000000f00 */
.L_x_72:
[----:B----4-:R4:W3:Y:S02]  /*4c10*/  SYNCS.PHASECHK.TRANS64.TRYWAIT P0, [R0+URZ+0x80], R3 ;  /* 0x00008003000075a7 */ /* 0x0108e400080011ff */
[----:B---3--:R-:W-:Y:S05]  /*4c20*/  @!P0 NANOSLEEP.SYNCS 0x989680 ;  /* 0x009896800000895d */ /* 0x008fea0003900000 */
[----:B------:R-:W3:Y:S02]  /*4c30*/  @!P0 SYNCS.PHASECHK.TRANS64 P0, [R0+URZ+0x80], R3 ;  /* 0x00008003000085a7 */ /* 0x000ee400080010ff */
[----:B---3--:R-:W-:Y:S05]  /*4c40*/  @!P0 BRA `(.L_x_72) ;  /* 0xfffffffc00f08947 */ /* 0x008fea000383ffff */
[----:B------:R-:W-:Y:S05]  /*4c50*/  BRA `(.L_x_73) ;  /* 0xffffffd400c87947 */ /* 0x000fea000383ffff */
.L_x_32:
[----:B------:R-:W-:-:S07]  /*4c60*/  MOV R3, R2 ;  /* 0x0000000200037202 */ /* 0x000fce0000000f00 */
.L_x_74:
[----:B---3--:R3:W4:Y:S02]  /*4c70*/  SYNCS.PHASECHK.TRANS64.TRYWAIT P0, [R0+URZ+0x70], R3 ;  /* 0x00007003000075a7 */ /* 0x00872400080011ff */
[----:B----4-:R-:W-:Y:S05]  /*4c80*/  @!P0 NANOSLEEP.SYNCS 0x989680 ;  /* 0x009896800000895d */ /* 0x010fea0003900000 */
[----:B------:R-:W4:Y:S02]  /*4c90*/  @!P0 SYNCS.PHASECHK.TRANS64 P0, [R0+URZ+0x70], R3 ;  /* 0x00007003000085a7 */ /* 0x000f2400080010ff */
[----:B----4-:R-:W-:Y:S05]  /*4ca0*/  @!P0 BRA `(.L_x_74) ;  /* 0xfffffffc00f08947 */ /* 0x010fea000383ffff */
[----:B------:R-:W-:Y:S05]  /*4cb0*/  BRA `(.L_x_22) ;  /* 0xffffffd8001c7947 */ /* 0x000fea000383ffff */
.L_x_38:
[----:B-1----:R1:W4:Y:S02]  /*4cc0*/  SYNCS.PHASECHK.TRANS64.TRYWAIT P0, [R87+URZ+0x80], RZ ;  /* 0x000080ff570075a7 */ /* 0x00232400080011ff */
[----:B----4-:R-:W-:Y:S05]  /*4cd0*/  @!P0 NANOSLEEP.SYNCS 0x989680 ;  /* 0x009896800000895d */ /* 0x010fea0003900000 */
[----:B------:R-:W4:Y:S02]  /*4ce0*/  @!P0 SYNCS.PHASECHK.TRANS64 P0, [R87+URZ+0x80], RZ ;  /* 0x000080ff570085a7 */ /* 0x000f2400080010ff */
[----:B----4-:R-:W-:Y:S05]  /*4cf0*/  @!P0 BRA `(.L_x_38) ;  /* 0xfffffffc00f08947 */ /* 0x010fea000383ffff */
[----:B------:R-:W-:Y:S05]  /*4d00*/  BRA `(.L_x_75) ;  /* 0xffffffd800ec7947 */ /* 0x000fea000383ffff */
.L_x_40:
[----:B------:R-:W-:-:S07]  /*4d10*/  MOV R3, R2 ;  /* 0x0000000200037202 */ /* 0x000fce0000000f00 */
.L_x_76:
[----:B-1----:R1:W3:Y:S02]  /*4d20*/  SYNCS.PHASECHK.TRANS64.TRYWAIT P1, [R123+URZ+0x60], R3 ;  /* 0x000060037b0075a7 */ /* 0x0022e400080211ff */
[----:B---3--:R-:W-:Y:S05]  /*4d30*/  @!P1 NANOSLEEP.SYNCS 0x989680 ;  /* 0x009896800000995d */ /* 0x008fea0003900000 */
[----:B------:R-:W3:Y:S02]  /*4d40*/  @!P1 SYNCS.PHASECHK.TRANS64 P1, [R123+URZ+0x60], R3 ;  /* 0x000060037b0095a7 */ /* 0x000ee400080210ff */
[----:B---3--:R-:W-:Y:S05]  /*4d50*/  @!P1 BRA `(.L_x_76) ;  /* 0xfffffffc00f09947 */ /* 0x008fea000383ffff */
[----:B------:R-:W-:Y:S05]  /*4d60*/  BRA `(.L_x_77) ;  /* 0xffffffdc00e07947 */ /* 0x000fea000383ffff */
.L_x_47:
[----:B------:R-:W-:-:S07]  /*4d70*/  MOV R5, R4 ;  /* 0x0000000400057202 */ /* 0x000fce0000000f00 */
.L_x_78:
[----:B-1----:R1:W2:Y:S02]  /*4d80*/  SYNCS.PHASECHK.TRANS64.TRYWAIT P0, [R3+URZ+0x80], R5 ;  /* 0x00008005030075a7 */ /* 0x0022a400080011ff */
[----:B--2---:R-:W-:Y:S05]  /*4d90*/  @!P0 NANOSLEEP.SYNCS 0x989680 ;  /* 0x009896800000895d */ /* 0x004fea0003900000 */
[----:B------:R-:W2:Y:S02]  /*4da0*/  @!P0 SYNCS.PHASECHK.TRANS64 P0, [R3+URZ+0x80], R5 ;  /* 0x00008005030085a7 */ /* 0x000ea400080010ff */
[----:B--2---:R-:W-:Y:S05]  /*4db0*/  @!P0 BRA `(.L_x_78) ;  /* 0xfffffffc00f08947 */ /* 0x004fea000383ffff */
[----:B------:R-:W-:Y:S05]  /*4dc0*/  BRA `(.L_x_79) ;  /* 0xfffffff400287947 */ /* 0x000fea000383ffff */
        .weak           $__internal_0_$__cuda_sm10x_tcgen05_guardrail_trap_col_being_dealloced_not_returned_by_alloc
        .type           $__internal_0_$__cuda_sm10x_tcgen05_guardrail_trap_col_being_dealloced_not_returned_by_alloc,@function
        .size           $__internal_0_$__cuda_sm10x_tcgen05_guardrail_trap_col_being_dealloced_not_returned_by_alloc,($__internal_1_$__cuda_sm10x_tcgen05_guardrail_trap_phase_invalid_during_alloc - $__internal_0_$__cuda_sm10x_tcgen05_guardrail_trap_col_being_dealloced_not_returned_by_alloc)
$__internal_0_$__cuda_sm10x_tcgen05_guardrail_trap_col_being_dealloced_not_returned_by_alloc:
[----:B------:R-:W-:Y:S05]  /*4dd0*/  BPT.TRAP 0x1 ;  /* 0x000000040000795c */ /* 0x000fea0000300000 */
[----:B------:R-:W-:-:S04]  /*4de0*/  HFMA2 R3, -RZ, RZ, 0, 0 ;  /* 0x00000000ff037431 */ /* 0x000fc800000001ff */
[----:B------:R-:W-:Y:S05]  /*4df0*/  RET.REL.NODEC R2 `(kernel_cutlass_kernel_cudnngrouped_gemmgrouped_gemm_swiglugrouped_gemm_swiglu_quantBlockScaledContiguousGroupedGemmKernel_object_at__TiledMMA_ThrLayoutVMNK11110000_PermutationMNK____MMAAt_0) ;  /* 0xffffffb002807950 */ /* 0x000fea0003c3ffff */
        .weak           $__internal_1_$__cuda_sm10x_tcgen05_guardrail_trap_phase_invalid_during_alloc
        .type           $__internal_1_$__cuda_sm10x_tcgen05_guardrail_trap_phase_invalid_during_alloc,@function
        .size           $__internal_1_$__cuda_sm10x_tcgen05_guardrail_trap_phase_invalid_during_alloc,($__internal_2_$__cuda_sm10x_tcgen05_guardrail_trap_unallocated_columns_being_dealloced - $__internal_1_$__cuda_sm10x_tcgen05_guardrail_trap_phase_invalid_during_alloc)
$__internal_1_$__cuda_sm10x_tcgen05_guardrail_trap_phase_invalid_during_alloc:
[----:B------:R-:W-:Y:S05]  /*4e00*/  BPT.TRAP 0x1 ;  /* 0x000000040000795c */ /* 0x000fea0000300000 */
[----:B------:R-:W-:-:S04]  /*4e10*/  MOV R3, 0x0 ;  /* 0x0000000000037802 */ /* 0x000fc80000000f00 */
[----:B------:R-:W-:Y:S05]  /*4e20*/  RET.REL.NODEC R2 `(kernel_cutlass_kernel_cudnngrouped_gemmgrouped_gemm_swiglugrouped_gemm_swiglu_quantBlockScaledContiguousGroupedGemmKernel_object_at__TiledMMA_ThrLayoutVMNK11110000_PermutationMNK____MMAAt_0) ;  /* 0xffffffb002747950 */ /* 0x000fea0003c3ffff */
        .weak           $__internal_2_$__cuda_sm10x_tcgen05_guardrail_trap_unallocated_columns_being_dealloced
        .type           $__internal_2_$__cuda_sm10x_tcgen05_guardrail_trap_unallocated_columns_being_dealloced,@function
        .size           $__internal_2_$__cuda_sm10x_tcgen05_guardrail_trap_unallocated_columns_being_dealloced,(.L_x_83 - $__internal_2_$__cuda_sm10x_tcgen05_guardrail_trap_unallocated_columns_being_dealloced)
$__internal_2_$__cuda_sm10x_tcgen05_guardrail_trap_unallocated_columns_being_dealloced:
[----:B------:R-:W-:Y:S05]  /*4e30*/  BPT.TRAP 0x1 ;  /* 0x000000040000795c */ /* 0x000fea0000300000 */
[----:B------:R-:W-:-:S04]  /*4e40*/  HFMA2 R3, -RZ, RZ, 0, 0 ;  /* 0x00000000ff037431 */ /* 0x000fc800000001ff */
[----:B------:R-:W-:Y:S05]  /*4e50*/  RET.REL.NODEC R2 `(kernel_cutlass_kernel_cudnngrouped_gemmgrouped_gemm_swiglugrouped_gemm_swiglu_quantBlockScaledContiguousGroupedGemmKernel_object_at__TiledMMA_ThrLayoutVMNK11110000_PermutationMNK____MMAAt_0) ;  /* 0xffffffb002687950 */ /* 0x000fea0003c3ffff */
.L_x_80:
[----:B------:R-:W-:-:S00]  /*4e60*/  BRA `(.L_x_80) ;  /* 0xfffffffc00fc7947 */ /* 0x000fc0000383ffff */
[----:B------:R-:W-:-:S00]  /*4e70*/  NOP ;  /* 0x0000000000007918 */ /* 0x000fc00000000000 */
        /* <DEDUP_REMOVED lines=8> */
.L_x_83:


//--------------------- .nv.shared.kernel_cutlass_kernel_cudnngrouped_gemmgrouped_gemm_swiglugrouped_gemm_swiglu_quantBlockScaledContiguousGroupedGemmKernel_object_at__TiledMMA_ThrLayoutVMNK11110000_PermutationMNK____MMAAt_0 --------------------------
	.section	.nv.shared.kernel_cutlass_kernel_cudnngrouped_gemmgrouped_gemm_swiglugrouped_gemm_swiglu_quantBlockScaledContiguousGroupedGemmKernel_object_at__TiledMMA_ThrLayoutVMNK11110000_PermutationMNK____MMAAt_0,"aw",@nobits
	.sectionflags	@""
	.align	1024
	.zero		1024


//--------------------- .nv.shared.reserved.0     --------------------------
	.section	.nv.shared.reserved.0,"aw",@nobits
	.align	8
	.weak		__nv_reservedSMEM_offset_0_alias
	.size		__nv_reservedSMEM_offset_0_alias, 0, 64
	.other		__nv_reservedSMEM_offset_0_alias,@"STO_CUDA_RESERVED_SHARED STV_DEFAULT"
__nv_reservedSMEM_offset_0_alias:
	.zero		0
.nv.shared.reserved.0:
	.zero		64
	.weak		__nv_reservedSMEM_allocation_phase
	.type		__nv_reservedSMEM_allocation_phase,@object
	.size		__nv_reservedSMEM_allocation_phase,(.L_0 - __nv_reservedSMEM_allocation_phase)
__nv_reservedSMEM_allocation_phase:
	.zero		1
.L_0:
	.zero		7
	.weak		__nv_reservedSMEM_devtool_atexit_pc
	.type		__nv_reservedSMEM_devtool_atexit_pc,@object
	.size		__nv_reservedSMEM_devtool_atexit_pc,(__nv_reservedSMEM_allocation_mask - __nv_reservedSMEM_devtool_atexit_pc)
__nv_reservedSMEM_devtool_atexit_pc:
	.zero		8
	.weak		__nv_reservedSMEM_allocation_mask
	.type		__nv_reservedSMEM_allocation_mask,@object
	.size		__nv_reservedSMEM_allocation_mask,(.L_2 - __nv_reservedSMEM_allocation_mask)
__nv_reservedSMEM_allocation_mask:
	.zero		4
.L_2:


//--------------------- .nv.constant0.kernel_cutlass_kernel_cudnngrouped_gemmgrouped_gemm_swiglugrouped_gemm_swiglu_quantBlockScaledContiguousGroupedGemmKernel_object_at__TiledMMA_ThrLayoutVMNK11110000_PermutationMNK____MMAAt_0 --------------------------
	.section	.nv.constant0.kernel_cutlass_kernel_cudnngrouped_gemmgrouped_gemm_swiglugrouped_gemm_swiglu_quantBlockScaledContiguousGroupedGemmKernel_object_at__TiledMMA_ThrLayoutVMNK11110000_PermutationMNK____MMAAt_0,"a",@progbits
	.sectionflags	@""
	.align	4
.nv.constant0.kernel_cutlass_kernel_cudnngrouped_gemmgrouped_gemm_swiglugrouped_gemm_swiglu_quantBlockScaledContiguousGroupedGemmKernel_object_at__TiledMMA_ThrLayoutVMNK11110000_PermutationMNK____MMAAt_0:
	.zero		1924


//--------------------- SYMBOLS --------------------------

	.type		.nv.reservedSmem.offset0,@object
	.size		.nv.reservedSmem.offset0,0x4
	.type		.nv.reservedSmem.cap,@object
	.size		.nv.reservedSmem.cap,0x4
